//
// Generated by NVIDIA NVVM Compiler
//
// Compiler Build ID: CL-36424714
// Cuda compilation tools, release 13.0, V13.0.88
// Based on NVVM 20.0.0
//

.version 9.0
.target sm_100
.address_size 64

	// .globl	_Z7mov_upKPiii
.extern .func  (.param .b64 func_retval0) malloc
(
	.param .b64 malloc_param_0
)
;

.visible .entry _Z7mov_upKPiii(
	.param .u64 .ptr .align 1 _Z7mov_upKPiii_param_0,
	.param .u32 _Z7mov_upKPiii_param_1,
	.param .u32 _Z7mov_upKPiii_param_2
)
{
	.reg .pred 	%p<57>;
	.reg .b32 	%r<227>;
	.reg .b64 	%rd<141>;

	ld.param.u64 	%rd36, [_Z7mov_upKPiii_param_0];
	ld.param.u32 	%r127, [_Z7mov_upKPiii_param_1];
	ld.param.u32 	%r128, [_Z7mov_upKPiii_param_2];
	cvta.to.global.u64 	%rd1, %rd36;
	mov.u32 	%r1, %tid.x;
	mul.wide.s32 	%rd2, %r128, 4;
	{ // callseq 0, 0
	.param .b64 param0;
	st.param.b64 	[param0], %rd2;
	.param .b64 retval0;
	call.uni (retval0), 
	malloc, 
	(
	param0
	);
	ld.param.b64 	%rd37, [retval0];
	} // callseq 0
	setp.lt.s32 	%p1, %r128, 1;
	@%p1 bra 	$L__BB0_13;
	add.s32 	%r130, %r128, -1;
	and.b32  	%r2, %r128, 15;
	setp.lt.u32 	%p2, %r130, 15;
	mov.b32 	%r184, 0;
	@%p2 bra 	$L__BB0_4;
	and.b32  	%r184, %r128, 2147483632;
	neg.s32 	%r182, %r184;
	add.s64 	%rd135, %rd37, 32;
$L__BB0_3:
	.pragma "nounroll";
	mov.b32 	%r131, 0;
	st.u32 	[%rd135+-32], %r131;
	st.u32 	[%rd135+-28], %r131;
	st.u32 	[%rd135+-24], %r131;
	st.u32 	[%rd135+-20], %r131;
	st.u32 	[%rd135+-16], %r131;
	st.u32 	[%rd135+-12], %r131;
	st.u32 	[%rd135+-8], %r131;
	st.u32 	[%rd135+-4], %r131;
	st.u32 	[%rd135], %r131;
	st.u32 	[%rd135+4], %r131;
	st.u32 	[%rd135+8], %r131;
	st.u32 	[%rd135+12], %r131;
	st.u32 	[%rd135+16], %r131;
	st.u32 	[%rd135+20], %r131;
	st.u32 	[%rd135+24], %r131;
	st.u32 	[%rd135+28], %r131;
	add.s32 	%r182, %r182, 16;
	add.s64 	%rd135, %rd135, 64;
	setp.ne.s32 	%p3, %r182, 0;
	@%p3 bra 	$L__BB0_3;
$L__BB0_4:
	setp.eq.s32 	%p4, %r2, 0;
	@%p4 bra 	$L__BB0_13;
	and.b32  	%r8, %r128, 7;
	setp.lt.u32 	%p5, %r2, 8;
	@%p5 bra 	$L__BB0_7;
	mul.wide.u32 	%rd38, %r184, 4;
	add.s64 	%rd39, %rd37, %rd38;
	mov.b32 	%r132, 0;
	st.u32 	[%rd39], %r132;
	st.u32 	[%rd39+4], %r132;
	st.u32 	[%rd39+8], %r132;
	st.u32 	[%rd39+12], %r132;
	st.u32 	[%rd39+16], %r132;
	st.u32 	[%rd39+20], %r132;
	st.u32 	[%rd39+24], %r132;
	st.u32 	[%rd39+28], %r132;
	add.s32 	%r184, %r184, 8;
$L__BB0_7:
	setp.eq.s32 	%p6, %r8, 0;
	@%p6 bra 	$L__BB0_13;
	and.b32  	%r11, %r128, 3;
	setp.lt.u32 	%p7, %r8, 4;
	@%p7 bra 	$L__BB0_10;
	mul.wide.u32 	%rd40, %r184, 4;
	add.s64 	%rd41, %rd37, %rd40;
	mov.b32 	%r133, 0;
	st.u32 	[%rd41], %r133;
	st.u32 	[%rd41+4], %r133;
	st.u32 	[%rd41+8], %r133;
	st.u32 	[%rd41+12], %r133;
	add.s32 	%r184, %r184, 4;
$L__BB0_10:
	setp.eq.s32 	%p8, %r11, 0;
	@%p8 bra 	$L__BB0_13;
	mul.wide.u32 	%rd42, %r184, 4;
	add.s64 	%rd136, %rd37, %rd42;
	neg.s32 	%r186, %r11;
$L__BB0_12:
	.pragma "nounroll";
	mov.b32 	%r134, 0;
	st.u32 	[%rd136], %r134;
	add.s64 	%rd136, %rd136, 4;
	add.s32 	%r186, %r186, 1;
	setp.ne.s32 	%p9, %r186, 0;
	@%p9 bra 	$L__BB0_12;
$L__BB0_13:
	setp.lt.s32 	%p10, %r128, 1;
	{ // callseq 1, 0
	.param .b64 param0;
	st.param.b64 	[param0], %rd2;
	.param .b64 retval0;
	call.uni (retval0), 
	malloc, 
	(
	param0
	);
	ld.param.b64 	%rd43, [retval0];
	} // callseq 1
	@%p10 bra 	$L__BB0_88;
	add.s32 	%r17, %r128, -1;
	and.b32  	%r18, %r128, 15;
	setp.lt.u32 	%p11, %r17, 15;
	mov.b32 	%r187, 0;
	@%p11 bra 	$L__BB0_17;
	and.b32  	%r187, %r128, 2147483632;
	neg.s32 	%r191, %r187;
	add.s64 	%rd138, %rd43, 32;
$L__BB0_16:
	.pragma "nounroll";
	mov.b32 	%r136, 0;
	st.u32 	[%rd138+-32], %r136;
	st.u32 	[%rd138+-28], %r136;
	st.u32 	[%rd138+-24], %r136;
	st.u32 	[%rd138+-20], %r136;
	st.u32 	[%rd138+-16], %r136;
	st.u32 	[%rd138+-12], %r136;
	st.u32 	[%rd138+-8], %r136;
	st.u32 	[%rd138+-4], %r136;
	st.u32 	[%rd138], %r136;
	st.u32 	[%rd138+4], %r136;
	st.u32 	[%rd138+8], %r136;
	st.u32 	[%rd138+12], %r136;
	st.u32 	[%rd138+16], %r136;
	st.u32 	[%rd138+20], %r136;
	st.u32 	[%rd138+24], %r136;
	st.u32 	[%rd138+28], %r136;
	add.s32 	%r191, %r191, 16;
	add.s64 	%rd138, %rd138, 64;
	setp.eq.s32 	%p12, %r191, 0;
	@%p12 bra 	$L__BB0_17;
	bra.uni 	$L__BB0_16;
$L__BB0_17:
	setp.eq.s32 	%p13, %r18, 0;
	@%p13 bra 	$L__BB0_26;
	and.b32  	%r22, %r128, 7;
	setp.lt.u32 	%p14, %r18, 8;
	@%p14 bra 	$L__BB0_20;
	mul.wide.u32 	%rd44, %r187, 4;
	add.s64 	%rd45, %rd43, %rd44;
	mov.b32 	%r137, 0;
	st.u32 	[%rd45], %r137;
	st.u32 	[%rd45+4], %r137;
	st.u32 	[%rd45+8], %r137;
	st.u32 	[%rd45+12], %r137;
	st.u32 	[%rd45+16], %r137;
	st.u32 	[%rd45+20], %r137;
	st.u32 	[%rd45+24], %r137;
	st.u32 	[%rd45+28], %r137;
	add.s32 	%r187, %r187, 8;
$L__BB0_20:
	setp.eq.s32 	%p15, %r22, 0;
	@%p15 bra 	$L__BB0_26;
	and.b32  	%r25, %r128, 3;
	setp.lt.u32 	%p16, %r22, 4;
	@%p16 bra 	$L__BB0_23;
	mul.wide.u32 	%rd46, %r187, 4;
	add.s64 	%rd47, %rd43, %rd46;
	mov.b32 	%r138, 0;
	st.u32 	[%rd47], %r138;
	st.u32 	[%rd47+4], %r138;
	st.u32 	[%rd47+8], %r138;
	st.u32 	[%rd47+12], %r138;
	add.s32 	%r187, %r187, 4;
$L__BB0_23:
	setp.eq.s32 	%p17, %r25, 0;
	@%p17 bra 	$L__BB0_26;
	mul.wide.u32 	%rd48, %r187, 4;
	add.s64 	%rd137, %rd43, %rd48;
	neg.s32 	%r190, %r25;
$L__BB0_25:
	.pragma "nounroll";
	mov.b32 	%r139, 0;
	st.u32 	[%rd137], %r139;
	add.s64 	%rd137, %rd137, 4;
	add.s32 	%r190, %r190, 1;
	setp.ne.s32 	%p18, %r190, 0;
	@%p18 bra 	$L__BB0_25;
$L__BB0_26:
	and.b32  	%r31, %r128, 7;
	setp.lt.u32 	%p19, %r17, 7;
	mov.b32 	%r192, 0;
	mov.u32 	%r207, %r192;
	@%p19 bra 	$L__BB0_45;
	and.b32  	%r192, %r128, 2147483640;
	neg.s32 	%r205, %r192;
	shl.b32 	%r34, %r127, 3;
	mov.b32 	%r207, 0;
	mul.wide.s32 	%rd23, %r127, 4;
	mov.u32 	%r204, %r1;
$L__BB0_28:
	.pragma "nounroll";
	mul.wide.s32 	%rd49, %r204, 4;
	add.s64 	%rd22, %rd1, %rd49;
	ld.global.u32 	%r68, [%rd22];
	setp.eq.s32 	%p20, %r68, 0;
	@%p20 bra 	$L__BB0_30;
	mul.wide.s32 	%rd50, %r207, 4;
	add.s64 	%rd51, %rd37, %rd50;
	st.u32 	[%rd51], %r68;
	add.s32 	%r207, %r207, 1;
$L__BB0_30:
	add.s64 	%rd24, %rd22, %rd23;
	ld.global.u32 	%r71, [%rd24];
	setp.eq.s32 	%p21, %r71, 0;
	@%p21 bra 	$L__BB0_32;
	mul.wide.s32 	%rd52, %r207, 4;
	add.s64 	%rd53, %rd37, %rd52;
	st.u32 	[%rd53], %r71;
	add.s32 	%r207, %r207, 1;
$L__BB0_32:
	add.s64 	%rd25, %rd24, %rd23;
	ld.global.u32 	%r74, [%rd25];
	setp.eq.s32 	%p22, %r74, 0;
	@%p22 bra 	$L__BB0_34;
	mul.wide.s32 	%rd54, %r207, 4;
	add.s64 	%rd55, %rd37, %rd54;
	st.u32 	[%rd55], %r74;
	add.s32 	%r207, %r207, 1;
$L__BB0_34:
	add.s64 	%rd26, %rd25, %rd23;
	ld.global.u32 	%r77, [%rd26];
	setp.eq.s32 	%p23, %r77, 0;
	@%p23 bra 	$L__BB0_36;
	mul.wide.s32 	%rd56, %r207, 4;
	add.s64 	%rd57, %rd37, %rd56;
	st.u32 	[%rd57], %r77;
	add.s32 	%r207, %r207, 1;
$L__BB0_36:
	add.s64 	%rd27, %rd26, %rd23;
	ld.global.u32 	%r80, [%rd27];
	setp.eq.s32 	%p24, %r80, 0;
	@%p24 bra 	$L__BB0_38;
	mul.wide.s32 	%rd58, %r207, 4;
	add.s64 	%rd59, %rd37, %rd58;
	st.u32 	[%rd59], %r80;
	add.s32 	%r207, %r207, 1;
$L__BB0_38:
	add.s64 	%rd28, %rd27, %rd23;
	ld.global.u32 	%r83, [%rd28];
	setp.eq.s32 	%p25, %r83, 0;
	@%p25 bra 	$L__BB0_40;
	mul.wide.s32 	%rd60, %r207, 4;
	add.s64 	%rd61, %rd37, %rd60;
	st.u32 	[%rd61], %r83;
	add.s32 	%r207, %r207, 1;
$L__BB0_40:
	add.s64 	%rd29, %rd28, %rd23;
	ld.global.u32 	%r86, [%rd29];
	setp.eq.s32 	%p26, %r86, 0;
	@%p26 bra 	$L__BB0_42;
	mul.wide.s32 	%rd62, %r207, 4;
	add.s64 	%rd63, %rd37, %rd62;
	st.u32 	[%rd63], %r86;
	add.s32 	%r207, %r207, 1;
$L__BB0_42:
	add.s64 	%rd64, %rd29, %rd23;
	ld.global.u32 	%r89, [%rd64];
	setp.eq.s32 	%p27, %r89, 0;
	@%p27 bra 	$L__BB0_44;
	mul.wide.s32 	%rd65, %r207, 4;
	add.s64 	%rd66, %rd37, %rd65;
	st.u32 	[%rd66], %r89;
	add.s32 	%r207, %r207, 1;
$L__BB0_44:
	add.s32 	%r205, %r205, 8;
	add.s32 	%r204, %r204, %r34;
	setp.eq.s32 	%p28, %r205, 0;
	@%p28 bra 	$L__BB0_45;
	bra.uni 	$L__BB0_28;
$L__BB0_45:
	setp.eq.s32 	%p29, %r31, 0;
	@%p29 bra 	$L__BB0_66;
	and.b32  	%r39, %r128, 3;
	setp.lt.u32 	%p30, %r31, 4;
	@%p30 bra 	$L__BB0_56;
	mad.lo.s32 	%r142, %r192, %r127, %r1;
	mul.wide.s32 	%rd67, %r142, 4;
	add.s64 	%rd17, %rd1, %rd67;
	ld.global.u32 	%r40, [%rd17];
	setp.eq.s32 	%p31, %r40, 0;
	@%p31 bra 	$L__BB0_49;
	mul.wide.s32 	%rd68, %r207, 4;
	add.s64 	%rd69, %rd37, %rd68;
	st.u32 	[%rd69], %r40;
	add.s32 	%r207, %r207, 1;
$L__BB0_49:
	mul.wide.s32 	%rd18, %r127, 4;
	add.s64 	%rd19, %rd17, %rd18;
	ld.global.u32 	%r43, [%rd19];
	setp.eq.s32 	%p32, %r43, 0;
	@%p32 bra 	$L__BB0_51;
	mul.wide.s32 	%rd70, %r207, 4;
	add.s64 	%rd71, %rd37, %rd70;
	st.u32 	[%rd71], %r43;
	add.s32 	%r207, %r207, 1;
$L__BB0_51:
	add.s64 	%rd20, %rd19, %rd18;
	ld.global.u32 	%r46, [%rd20];
	setp.eq.s32 	%p33, %r46, 0;
	@%p33 bra 	$L__BB0_53;
	mul.wide.s32 	%rd72, %r207, 4;
	add.s64 	%rd73, %rd37, %rd72;
	st.u32 	[%rd73], %r46;
	add.s32 	%r207, %r207, 1;
$L__BB0_53:
	add.s64 	%rd74, %rd20, %rd18;
	ld.global.u32 	%r49, [%rd74];
	setp.eq.s32 	%p34, %r49, 0;
	@%p34 bra 	$L__BB0_55;
	mul.wide.s32 	%rd75, %r207, 4;
	add.s64 	%rd76, %rd37, %rd75;
	st.u32 	[%rd76], %r49;
	add.s32 	%r207, %r207, 1;
$L__BB0_55:
	add.s32 	%r192, %r192, 4;
$L__BB0_56:
	setp.eq.s32 	%p35, %r39, 0;
	@%p35 bra 	$L__BB0_66;
	setp.eq.s32 	%p36, %r39, 1;
	@%p36 bra 	$L__BB0_63;
	mad.lo.s32 	%r143, %r192, %r127, %r1;
	mul.wide.s32 	%rd77, %r143, 4;
	add.s64 	%rd21, %rd1, %rd77;
	ld.global.u32 	%r55, [%rd21];
	setp.eq.s32 	%p37, %r55, 0;
	@%p37 bra 	$L__BB0_60;
	mul.wide.s32 	%rd78, %r207, 4;
	add.s64 	%rd79, %rd37, %rd78;
	st.u32 	[%rd79], %r55;
	add.s32 	%r207, %r207, 1;
$L__BB0_60:
	mul.wide.s32 	%rd80, %r127, 4;
	add.s64 	%rd81, %rd21, %rd80;
	ld.global.u32 	%r58, [%rd81];
	setp.eq.s32 	%p38, %r58, 0;
	@%p38 bra 	$L__BB0_62;
	mul.wide.s32 	%rd82, %r207, 4;
	add.s64 	%rd83, %rd37, %rd82;
	st.u32 	[%rd83], %r58;
	add.s32 	%r207, %r207, 1;
$L__BB0_62:
	add.s32 	%r192, %r192, 2;
$L__BB0_63:
	and.b32  	%r144, %r128, 1;
	setp.eq.b32 	%p39, %r144, 1;
	not.pred 	%p40, %p39;
	@%p40 bra 	$L__BB0_66;
	mad.lo.s32 	%r145, %r192, %r127, %r1;
	mul.wide.s32 	%rd84, %r145, 4;
	add.s64 	%rd85, %rd1, %rd84;
	ld.global.u32 	%r64, [%rd85];
	setp.eq.s32 	%p41, %r64, 0;
	@%p41 bra 	$L__BB0_66;
	mul.wide.s32 	%rd86, %r207, 4;
	add.s64 	%rd87, %rd37, %rd86;
	st.u32 	[%rd87], %r64;
$L__BB0_66:
	mov.b32 	%r215, 0;
	mov.u32 	%r216, %r215;
$L__BB0_67:
	mul.wide.s32 	%rd88, %r215, 4;
	add.s64 	%rd89, %rd37, %rd88;
	ld.u32 	%r97, [%rd89];
	ld.u32 	%r147, [%rd89+4];
	setp.ne.s32 	%p42, %r97, %r147;
	@%p42 bra 	$L__BB0_89;
	add.s32 	%r215, %r215, 1;
	shl.b32 	%r148, %r97, 1;
	mul.wide.u32 	%rd92, %r216, 4;
	add.s64 	%rd93, %rd43, %rd92;
	st.u32 	[%rd93], %r148;
	bra.uni 	$L__BB0_90;
$L__BB0_69:
	setp.lt.u32 	%p44, %r17, 15;
	@%p44 bra 	$L__BB0_72;
	and.b32  	%r149, %r128, 2147483632;
	neg.s32 	%r219, %r149;
$L__BB0_71:
	.pragma "nounroll";
	add.s32 	%r219, %r219, 16;
	setp.eq.s32 	%p45, %r219, 0;
	@%p45 bra 	$L__BB0_72;
	bra.uni 	$L__BB0_71;
$L__BB0_72:
	setp.eq.s32 	%p46, %r31, 0;
	@%p46 bra 	$L__BB0_76;
	and.b32  	%r102, %r128, 3;
	setp.eq.s32 	%p47, %r102, 0;
	@%p47 bra 	$L__BB0_76;
	neg.s32 	%r218, %r102;
$L__BB0_75:
	.pragma "nounroll";
	add.s32 	%r218, %r218, 1;
	setp.ne.s32 	%p48, %r218, 0;
	@%p48 bra 	$L__BB0_75;
$L__BB0_76:
	setp.lt.u32 	%p49, %r17, 15;
	mov.b32 	%r222, 0;
	@%p49 bra 	$L__BB0_79;
	and.b32  	%r222, %r128, 2147483632;
	neg.s32 	%r221, %r222;
	shl.b32 	%r108, %r127, 4;
	add.s64 	%rd139, %rd43, 32;
	mul.wide.s32 	%rd96, %r127, 4;
	mov.u32 	%r220, %r1;
$L__BB0_78:
	.pragma "nounroll";
	ld.u32 	%r151, [%rd139+-32];
	mul.wide.s32 	%rd94, %r220, 4;
	add.s64 	%rd95, %rd1, %rd94;
	st.global.u32 	[%rd95], %r151;
	ld.u32 	%r152, [%rd139+-28];
	add.s64 	%rd97, %rd95, %rd96;
	st.global.u32 	[%rd97], %r152;
	ld.u32 	%r153, [%rd139+-24];
	add.s64 	%rd98, %rd97, %rd96;
	st.global.u32 	[%rd98], %r153;
	ld.u32 	%r154, [%rd139+-20];
	add.s64 	%rd99, %rd98, %rd96;
	st.global.u32 	[%rd99], %r154;
	ld.u32 	%r155, [%rd139+-16];
	add.s64 	%rd100, %rd99, %rd96;
	st.global.u32 	[%rd100], %r155;
	ld.u32 	%r156, [%rd139+-12];
	add.s64 	%rd101, %rd100, %rd96;
	st.global.u32 	[%rd101], %r156;
	ld.u32 	%r157, [%rd139+-8];
	add.s64 	%rd102, %rd101, %rd96;
	st.global.u32 	[%rd102], %r157;
	ld.u32 	%r158, [%rd139+-4];
	add.s64 	%rd103, %rd102, %rd96;
	st.global.u32 	[%rd103], %r158;
	ld.u32 	%r159, [%rd139];
	add.s64 	%rd104, %rd103, %rd96;
	st.global.u32 	[%rd104], %r159;
	ld.u32 	%r160, [%rd139+4];
	add.s64 	%rd105, %rd104, %rd96;
	st.global.u32 	[%rd105], %r160;
	ld.u32 	%r161, [%rd139+8];
	add.s64 	%rd106, %rd105, %rd96;
	st.global.u32 	[%rd106], %r161;
	ld.u32 	%r162, [%rd139+12];
	add.s64 	%rd107, %rd106, %rd96;
	st.global.u32 	[%rd107], %r162;
	ld.u32 	%r163, [%rd139+16];
	add.s64 	%rd108, %rd107, %rd96;
	st.global.u32 	[%rd108], %r163;
	ld.u32 	%r164, [%rd139+20];
	add.s64 	%rd109, %rd108, %rd96;
	st.global.u32 	[%rd109], %r164;
	ld.u32 	%r165, [%rd139+24];
	add.s64 	%rd110, %rd109, %rd96;
	st.global.u32 	[%rd110], %r165;
	ld.u32 	%r166, [%rd139+28];
	add.s64 	%rd111, %rd110, %rd96;
	st.global.u32 	[%rd111], %r166;
	add.s32 	%r221, %r221, 16;
	add.s32 	%r220, %r220, %r108;
	add.s64 	%rd139, %rd139, 64;
	setp.ne.s32 	%p50, %r221, 0;
	@%p50 bra 	$L__BB0_78;
$L__BB0_79:
	setp.eq.s32 	%p51, %r18, 0;
	@%p51 bra 	$L__BB0_88;
	setp.lt.u32 	%p52, %r18, 8;
	@%p52 bra 	$L__BB0_82;
	mul.wide.u32 	%rd112, %r222, 4;
	add.s64 	%rd113, %rd43, %rd112;
	ld.u32 	%r167, [%rd113];
	mad.lo.s32 	%r168, %r222, %r127, %r1;
	mul.wide.s32 	%rd114, %r168, 4;
	add.s64 	%rd115, %rd1, %rd114;
	st.global.u32 	[%rd115], %r167;
	ld.u32 	%r169, [%rd113+4];
	mul.wide.s32 	%rd116, %r127, 4;
	add.s64 	%rd117, %rd115, %rd116;
	st.global.u32 	[%rd117], %r169;
	ld.u32 	%r170, [%rd113+8];
	add.s64 	%rd118, %rd117, %rd116;
	st.global.u32 	[%rd118], %r170;
	ld.u32 	%r171, [%rd113+12];
	add.s64 	%rd119, %rd118, %rd116;
	st.global.u32 	[%rd119], %r171;
	ld.u32 	%r172, [%rd113+16];
	add.s64 	%rd120, %rd119, %rd116;
	st.global.u32 	[%rd120], %r172;
	ld.u32 	%r173, [%rd113+20];
	add.s64 	%rd121, %rd120, %rd116;
	st.global.u32 	[%rd121], %r173;
	ld.u32 	%r174, [%rd113+24];
	add.s64 	%rd122, %rd121, %rd116;
	st.global.u32 	[%rd122], %r174;
	ld.u32 	%r175, [%rd113+28];
	add.s64 	%rd123, %rd122, %rd116;
	st.global.u32 	[%rd123], %r175;
	add.s32 	%r222, %r222, 8;
$L__BB0_82:
	setp.eq.s32 	%p53, %r31, 0;
	@%p53 bra 	$L__BB0_88;
	and.b32  	%r118, %r128, 3;
	setp.lt.u32 	%p54, %r31, 4;
	@%p54 bra 	$L__BB0_85;
	mul.wide.u32 	%rd124, %r222, 4;
	add.s64 	%rd125, %rd43, %rd124;
	ld.u32 	%r176, [%rd125];
	mad.lo.s32 	%r177, %r222, %r127, %r1;
	mul.wide.s32 	%rd126, %r177, 4;
	add.s64 	%rd127, %rd1, %rd126;
	st.global.u32 	[%rd127], %r176;
	ld.u32 	%r178, [%rd125+4];
	mul.wide.s32 	%rd128, %r127, 4;
	add.s64 	%rd129, %rd127, %rd128;
	st.global.u32 	[%rd129], %r178;
	ld.u32 	%r179, [%rd125+8];
	add.s64 	%rd130, %rd129, %rd128;
	st.global.u32 	[%rd130], %r179;
	ld.u32 	%r180, [%rd125+12];
	add.s64 	%rd131, %rd130, %rd128;
	st.global.u32 	[%rd131], %r180;
	add.s32 	%r222, %r222, 4;
$L__BB0_85:
	setp.eq.s32 	%p55, %r118, 0;
	@%p55 bra 	$L__BB0_88;
	mad.lo.s32 	%r226, %r222, %r127, %r1;
	mul.wide.u32 	%rd132, %r222, 4;
	add.s64 	%rd140, %rd43, %rd132;
	neg.s32 	%r225, %r118;
$L__BB0_87:
	.pragma "nounroll";
	ld.u32 	%r181, [%rd140];
	mul.wide.s32 	%rd133, %r226, 4;
	add.s64 	%rd134, %rd1, %rd133;
	st.global.u32 	[%rd134], %r181;
	add.s32 	%r226, %r226, %r127;
	add.s64 	%rd140, %rd140, 4;
	add.s32 	%r225, %r225, 1;
	setp.ne.s32 	%p56, %r225, 0;
	@%p56 bra 	$L__BB0_87;
$L__BB0_88:
	ret;
$L__BB0_89:
	mul.wide.u32 	%rd90, %r216, 4;
	add.s64 	%rd91, %rd43, %rd90;
	st.u32 	[%rd91], %r97;
$L__BB0_90:
	add.s32 	%r216, %r216, 1;
	add.s32 	%r215, %r215, 1;
	setp.lt.s32 	%p43, %r215, %r128;
	@%p43 bra 	$L__BB0_67;
	bra.uni 	$L__BB0_69;

}
	// .globl	_Z9mov_downKPiii
.visible .entry _Z9mov_downKPiii(
	.param .u64 .ptr .align 1 _Z9mov_downKPiii_param_0,
	.param .u32 _Z9mov_downKPiii_param_1,
	.param .u32 _Z9mov_downKPiii_param_2
)
{
	.reg .pred 	%p<57>;
	.reg .b32 	%r<383>;
	.reg .b64 	%rd<171>;

	ld.param.u64 	%rd23, [_Z9mov_downKPiii_param_0];
	ld.param.u32 	%r199, [_Z9mov_downKPiii_param_1];
	ld.param.u32 	%r200, [_Z9mov_downKPiii_param_2];
	cvta.to.global.u64 	%rd1, %rd23;
	mov.u32 	%r1, %tid.x;
	mul.wide.s32 	%rd2, %r200, 4;
	{ // callseq 2, 0
	.param .b64 param0;
	st.param.b64 	[param0], %rd2;
	.param .b64 retval0;
	call.uni (retval0), 
	malloc, 
	(
	param0
	);
	ld.param.b64 	%rd24, [retval0];
	} // callseq 2
	setp.lt.s32 	%p1, %r200, 1;
	@%p1 bra 	$L__BB1_13;
	add.s32 	%r202, %r200, -1;
	and.b32  	%r2, %r200, 15;
	setp.lt.u32 	%p2, %r202, 15;
	mov.b32 	%r319, 0;
	@%p2 bra 	$L__BB1_4;
	and.b32  	%r319, %r200, 2147483632;
	neg.s32 	%r317, %r319;
	add.s64 	%rd165, %rd24, 32;
$L__BB1_3:
	.pragma "nounroll";
	mov.b32 	%r203, 0;
	st.u32 	[%rd165+-32], %r203;
	st.u32 	[%rd165+-28], %r203;
	st.u32 	[%rd165+-24], %r203;
	st.u32 	[%rd165+-20], %r203;
	st.u32 	[%rd165+-16], %r203;
	st.u32 	[%rd165+-12], %r203;
	st.u32 	[%rd165+-8], %r203;
	st.u32 	[%rd165+-4], %r203;
	st.u32 	[%rd165], %r203;
	st.u32 	[%rd165+4], %r203;
	st.u32 	[%rd165+8], %r203;
	st.u32 	[%rd165+12], %r203;
	st.u32 	[%rd165+16], %r203;
	st.u32 	[%rd165+20], %r203;
	st.u32 	[%rd165+24], %r203;
	st.u32 	[%rd165+28], %r203;
	add.s32 	%r317, %r317, 16;
	add.s64 	%rd165, %rd165, 64;
	setp.ne.s32 	%p3, %r317, 0;
	@%p3 bra 	$L__BB1_3;
$L__BB1_4:
	setp.eq.s32 	%p4, %r2, 0;
	@%p4 bra 	$L__BB1_13;
	and.b32  	%r8, %r200, 7;
	setp.lt.u32 	%p5, %r2, 8;
	@%p5 bra 	$L__BB1_7;
	mul.wide.u32 	%rd25, %r319, 4;
	add.s64 	%rd26, %rd24, %rd25;
	mov.b32 	%r204, 0;
	st.u32 	[%rd26], %r204;
	st.u32 	[%rd26+4], %r204;
	st.u32 	[%rd26+8], %r204;
	st.u32 	[%rd26+12], %r204;
	st.u32 	[%rd26+16], %r204;
	st.u32 	[%rd26+20], %r204;
	st.u32 	[%rd26+24], %r204;
	st.u32 	[%rd26+28], %r204;
	add.s32 	%r319, %r319, 8;
$L__BB1_7:
	setp.eq.s32 	%p6, %r8, 0;
	@%p6 bra 	$L__BB1_13;
	and.b32  	%r11, %r200, 3;
	setp.lt.u32 	%p7, %r8, 4;
	@%p7 bra 	$L__BB1_10;
	mul.wide.u32 	%rd27, %r319, 4;
	add.s64 	%rd28, %rd24, %rd27;
	mov.b32 	%r205, 0;
	st.u32 	[%rd28], %r205;
	st.u32 	[%rd28+4], %r205;
	st.u32 	[%rd28+8], %r205;
	st.u32 	[%rd28+12], %r205;
	add.s32 	%r319, %r319, 4;
$L__BB1_10:
	setp.eq.s32 	%p8, %r11, 0;
	@%p8 bra 	$L__BB1_13;
	mul.wide.u32 	%rd29, %r319, 4;
	add.s64 	%rd166, %rd24, %rd29;
	neg.s32 	%r321, %r11;
$L__BB1_12:
	.pragma "nounroll";
	mov.b32 	%r206, 0;
	st.u32 	[%rd166], %r206;
	add.s64 	%rd166, %rd166, 4;
	add.s32 	%r321, %r321, 1;
	setp.ne.s32 	%p9, %r321, 0;
	@%p9 bra 	$L__BB1_12;
$L__BB1_13:
	setp.lt.s32 	%p10, %r200, 1;
	{ // callseq 3, 0
	.param .b64 param0;
	st.param.b64 	[param0], %rd2;
	.param .b64 retval0;
	call.uni (retval0), 
	malloc, 
	(
	param0
	);
	ld.param.b64 	%rd30, [retval0];
	} // callseq 3
	@%p10 bra 	$L__BB1_86;
	add.s32 	%r17, %r200, -1;
	and.b32  	%r18, %r200, 15;
	setp.lt.u32 	%p11, %r17, 15;
	mov.b32 	%r322, 0;
	@%p11 bra 	$L__BB1_17;
	and.b32  	%r322, %r200, 2147483632;
	neg.s32 	%r326, %r322;
	add.s64 	%rd168, %rd30, 32;
$L__BB1_16:
	.pragma "nounroll";
	mov.b32 	%r208, 0;
	st.u32 	[%rd168+-32], %r208;
	st.u32 	[%rd168+-28], %r208;
	st.u32 	[%rd168+-24], %r208;
	st.u32 	[%rd168+-20], %r208;
	st.u32 	[%rd168+-16], %r208;
	st.u32 	[%rd168+-12], %r208;
	st.u32 	[%rd168+-8], %r208;
	st.u32 	[%rd168+-4], %r208;
	st.u32 	[%rd168], %r208;
	st.u32 	[%rd168+4], %r208;
	st.u32 	[%rd168+8], %r208;
	st.u32 	[%rd168+12], %r208;
	st.u32 	[%rd168+16], %r208;
	st.u32 	[%rd168+20], %r208;
	st.u32 	[%rd168+24], %r208;
	st.u32 	[%rd168+28], %r208;
	add.s32 	%r326, %r326, 16;
	add.s64 	%rd168, %rd168, 64;
	setp.eq.s32 	%p12, %r326, 0;
	@%p12 bra 	$L__BB1_17;
	bra.uni 	$L__BB1_16;
$L__BB1_17:
	setp.eq.s32 	%p13, %r18, 0;
	@%p13 bra 	$L__BB1_26;
	and.b32  	%r22, %r200, 7;
	setp.lt.u32 	%p14, %r18, 8;
	@%p14 bra 	$L__BB1_20;
	mul.wide.u32 	%rd31, %r322, 4;
	add.s64 	%rd32, %rd30, %rd31;
	mov.b32 	%r209, 0;
	st.u32 	[%rd32], %r209;
	st.u32 	[%rd32+4], %r209;
	st.u32 	[%rd32+8], %r209;
	st.u32 	[%rd32+12], %r209;
	st.u32 	[%rd32+16], %r209;
	st.u32 	[%rd32+20], %r209;
	st.u32 	[%rd32+24], %r209;
	st.u32 	[%rd32+28], %r209;
	add.s32 	%r322, %r322, 8;
$L__BB1_20:
	setp.eq.s32 	%p15, %r22, 0;
	@%p15 bra 	$L__BB1_26;
	and.b32  	%r25, %r200, 3;
	setp.lt.u32 	%p16, %r22, 4;
	@%p16 bra 	$L__BB1_23;
	mul.wide.u32 	%rd33, %r322, 4;
	add.s64 	%rd34, %rd30, %rd33;
	mov.b32 	%r210, 0;
	st.u32 	[%rd34], %r210;
	st.u32 	[%rd34+4], %r210;
	st.u32 	[%rd34+8], %r210;
	st.u32 	[%rd34+12], %r210;
	add.s32 	%r322, %r322, 4;
$L__BB1_23:
	setp.eq.s32 	%p17, %r25, 0;
	@%p17 bra 	$L__BB1_26;
	mul.wide.u32 	%rd35, %r322, 4;
	add.s64 	%rd167, %rd30, %rd35;
	neg.s32 	%r325, %r25;
$L__BB1_25:
	.pragma "nounroll";
	mov.b32 	%r211, 0;
	st.u32 	[%rd167], %r211;
	add.s64 	%rd167, %rd167, 4;
	add.s32 	%r325, %r325, 1;
	setp.ne.s32 	%p18, %r325, 0;
	@%p18 bra 	$L__BB1_25;
$L__BB1_26:
	and.b32  	%r31, %r200, 7;
	setp.lt.u32 	%p19, %r17, 7;
	mov.b32 	%r348, 0;
	mov.u32 	%r346, %r200;
	@%p19 bra 	$L__BB1_45;
	add.s32 	%r214, %r200, -2;
	mad.lo.s32 	%r345, %r199, %r214, %r1;
	shl.b32 	%r33, %r199, 3;
	add.s32 	%r215, %r200, -3;
	mad.lo.s32 	%r344, %r199, %r215, %r1;
	add.s32 	%r216, %r200, -4;
	mad.lo.s32 	%r343, %r199, %r216, %r1;
	add.s32 	%r217, %r200, -5;
	mad.lo.s32 	%r342, %r199, %r217, %r1;
	add.s32 	%r218, %r200, -6;
	mad.lo.s32 	%r341, %r199, %r218, %r1;
	add.s32 	%r219, %r200, -7;
	mad.lo.s32 	%r340, %r199, %r219, %r1;
	add.s32 	%r220, %r200, -8;
	mad.lo.s32 	%r339, %r199, %r220, %r1;
	mad.lo.s32 	%r338, %r199, %r17, %r1;
	and.b32  	%r221, %r200, 2147483640;
	neg.s32 	%r337, %r221;
	mov.b32 	%r348, 0;
	mov.u32 	%r346, %r200;
$L__BB1_28:
	.pragma "nounroll";
	mul.wide.s32 	%rd36, %r338, 4;
	add.s64 	%rd37, %rd1, %rd36;
	ld.global.u32 	%r85, [%rd37];
	setp.eq.s32 	%p20, %r85, 0;
	@%p20 bra 	$L__BB1_30;
	mul.wide.s32 	%rd38, %r348, 4;
	add.s64 	%rd39, %rd24, %rd38;
	st.u32 	[%rd39], %r85;
	add.s32 	%r348, %r348, 1;
$L__BB1_30:
	mul.wide.s32 	%rd40, %r345, 4;
	add.s64 	%rd41, %rd1, %rd40;
	ld.global.u32 	%r88, [%rd41];
	setp.eq.s32 	%p21, %r88, 0;
	@%p21 bra 	$L__BB1_32;
	mul.wide.s32 	%rd42, %r348, 4;
	add.s64 	%rd43, %rd24, %rd42;
	st.u32 	[%rd43], %r88;
	add.s32 	%r348, %r348, 1;
$L__BB1_32:
	mul.wide.s32 	%rd44, %r344, 4;
	add.s64 	%rd45, %rd1, %rd44;
	ld.global.u32 	%r91, [%rd45];
	setp.eq.s32 	%p22, %r91, 0;
	@%p22 bra 	$L__BB1_34;
	mul.wide.s32 	%rd46, %r348, 4;
	add.s64 	%rd47, %rd24, %rd46;
	st.u32 	[%rd47], %r91;
	add.s32 	%r348, %r348, 1;
$L__BB1_34:
	mul.wide.s32 	%rd48, %r343, 4;
	add.s64 	%rd49, %rd1, %rd48;
	ld.global.u32 	%r94, [%rd49];
	setp.eq.s32 	%p23, %r94, 0;
	@%p23 bra 	$L__BB1_36;
	mul.wide.s32 	%rd50, %r348, 4;
	add.s64 	%rd51, %rd24, %rd50;
	st.u32 	[%rd51], %r94;
	add.s32 	%r348, %r348, 1;
$L__BB1_36:
	mul.wide.s32 	%rd52, %r342, 4;
	add.s64 	%rd53, %rd1, %rd52;
	ld.global.u32 	%r97, [%rd53];
	setp.eq.s32 	%p24, %r97, 0;
	@%p24 bra 	$L__BB1_38;
	mul.wide.s32 	%rd54, %r348, 4;
	add.s64 	%rd55, %rd24, %rd54;
	st.u32 	[%rd55], %r97;
	add.s32 	%r348, %r348, 1;
$L__BB1_38:
	mul.wide.s32 	%rd56, %r341, 4;
	add.s64 	%rd57, %rd1, %rd56;
	ld.global.u32 	%r100, [%rd57];
	setp.eq.s32 	%p25, %r100, 0;
	@%p25 bra 	$L__BB1_40;
	mul.wide.s32 	%rd58, %r348, 4;
	add.s64 	%rd59, %rd24, %rd58;
	st.u32 	[%rd59], %r100;
	add.s32 	%r348, %r348, 1;
$L__BB1_40:
	mul.wide.s32 	%rd60, %r340, 4;
	add.s64 	%rd61, %rd1, %rd60;
	ld.global.u32 	%r103, [%rd61];
	setp.eq.s32 	%p26, %r103, 0;
	@%p26 bra 	$L__BB1_42;
	mul.wide.s32 	%rd62, %r348, 4;
	add.s64 	%rd63, %rd24, %rd62;
	st.u32 	[%rd63], %r103;
	add.s32 	%r348, %r348, 1;
$L__BB1_42:
	mul.wide.s32 	%rd64, %r339, 4;
	add.s64 	%rd65, %rd1, %rd64;
	ld.global.u32 	%r106, [%rd65];
	setp.eq.s32 	%p27, %r106, 0;
	@%p27 bra 	$L__BB1_44;
	mul.wide.s32 	%rd66, %r348, 4;
	add.s64 	%rd67, %rd24, %rd66;
	st.u32 	[%rd67], %r106;
	add.s32 	%r348, %r348, 1;
$L__BB1_44:
	sub.s32 	%r345, %r345, %r33;
	sub.s32 	%r344, %r344, %r33;
	sub.s32 	%r343, %r343, %r33;
	sub.s32 	%r342, %r342, %r33;
	sub.s32 	%r341, %r341, %r33;
	sub.s32 	%r340, %r340, %r33;
	sub.s32 	%r339, %r339, %r33;
	sub.s32 	%r338, %r338, %r33;
	add.s32 	%r337, %r337, 8;
	add.s32 	%r346, %r346, -8;
	setp.eq.s32 	%p28, %r337, 0;
	@%p28 bra 	$L__BB1_45;
	bra.uni 	$L__BB1_28;
$L__BB1_45:
	setp.eq.s32 	%p29, %r31, 0;
	@%p29 bra 	$L__BB1_64;
	and.b32  	%r46, %r200, 3;
	setp.lt.u32 	%p30, %r31, 4;
	@%p30 bra 	$L__BB1_55;
	add.s32 	%r222, %r346, -1;
	mul.lo.s32 	%r47, %r222, %r199;
	add.s32 	%r223, %r47, %r1;
	mul.wide.s32 	%rd68, %r223, 4;
	add.s64 	%rd69, %rd1, %rd68;
	ld.global.u32 	%r48, [%rd69];
	setp.eq.s32 	%p31, %r48, 0;
	@%p31 bra 	$L__BB1_49;
	mul.wide.s32 	%rd70, %r348, 4;
	add.s64 	%rd71, %rd24, %rd70;
	st.u32 	[%rd71], %r48;
	add.s32 	%r348, %r348, 1;
$L__BB1_49:
	sub.s32 	%r51, %r47, %r199;
	add.s32 	%r224, %r51, %r1;
	mul.wide.s32 	%rd72, %r224, 4;
	add.s64 	%rd73, %rd1, %rd72;
	ld.global.u32 	%r52, [%rd73];
	setp.eq.s32 	%p32, %r52, 0;
	@%p32 bra 	$L__BB1_51;
	mul.wide.s32 	%rd74, %r348, 4;
	add.s64 	%rd75, %rd24, %rd74;
	st.u32 	[%rd75], %r52;
	add.s32 	%r348, %r348, 1;
$L__BB1_51:
	sub.s32 	%r55, %r51, %r199;
	add.s32 	%r225, %r55, %r1;
	mul.wide.s32 	%rd76, %r225, 4;
	add.s64 	%rd77, %rd1, %rd76;
	ld.global.u32 	%r56, [%rd77];
	setp.eq.s32 	%p33, %r56, 0;
	@%p33 bra 	$L__BB1_53;
	mul.wide.s32 	%rd78, %r348, 4;
	add.s64 	%rd79, %rd24, %rd78;
	st.u32 	[%rd79], %r56;
	add.s32 	%r348, %r348, 1;
$L__BB1_53:
	add.s32 	%r346, %r346, -4;
	sub.s32 	%r226, %r55, %r199;
	add.s32 	%r227, %r226, %r1;
	mul.wide.s32 	%rd80, %r227, 4;
	add.s64 	%rd81, %rd1, %rd80;
	ld.global.u32 	%r60, [%rd81];
	setp.eq.s32 	%p34, %r60, 0;
	@%p34 bra 	$L__BB1_55;
	mul.wide.s32 	%rd82, %r348, 4;
	add.s64 	%rd83, %rd24, %rd82;
	st.u32 	[%rd83], %r60;
	add.s32 	%r348, %r348, 1;
$L__BB1_55:
	setp.eq.s32 	%p35, %r46, 0;
	@%p35 bra 	$L__BB1_64;
	setp.eq.s32 	%p36, %r46, 1;
	@%p36 bra 	$L__BB1_61;
	add.s32 	%r228, %r346, -1;
	mul.lo.s32 	%r64, %r228, %r199;
	add.s32 	%r229, %r64, %r1;
	mul.wide.s32 	%rd84, %r229, 4;
	add.s64 	%rd85, %rd1, %rd84;
	ld.global.u32 	%r65, [%rd85];
	setp.eq.s32 	%p37, %r65, 0;
	@%p37 bra 	$L__BB1_59;
	mul.wide.s32 	%rd86, %r348, 4;
	add.s64 	%rd87, %rd24, %rd86;
	st.u32 	[%rd87], %r65;
	add.s32 	%r348, %r348, 1;
$L__BB1_59:
	add.s32 	%r346, %r346, -2;
	sub.s32 	%r230, %r64, %r199;
	add.s32 	%r231, %r230, %r1;
	mul.wide.s32 	%rd88, %r231, 4;
	add.s64 	%rd89, %rd1, %rd88;
	ld.global.u32 	%r69, [%rd89];
	setp.eq.s32 	%p38, %r69, 0;
	@%p38 bra 	$L__BB1_61;
	mul.wide.s32 	%rd90, %r348, 4;
	add.s64 	%rd91, %rd24, %rd90;
	st.u32 	[%rd91], %r69;
	add.s32 	%r348, %r348, 1;
$L__BB1_61:
	and.b32  	%r232, %r200, 1;
	setp.eq.b32 	%p39, %r232, 1;
	not.pred 	%p40, %p39;
	@%p40 bra 	$L__BB1_64;
	add.s32 	%r233, %r346, -1;
	mad.lo.s32 	%r234, %r233, %r199, %r1;
	mul.wide.s32 	%rd92, %r234, 4;
	add.s64 	%rd93, %rd1, %rd92;
	ld.global.u32 	%r73, [%rd93];
	setp.eq.s32 	%p41, %r73, 0;
	@%p41 bra 	$L__BB1_64;
	mul.wide.s32 	%rd94, %r348, 4;
	add.s64 	%rd95, %rd24, %rd94;
	st.u32 	[%rd95], %r73;
$L__BB1_64:
	mov.b32 	%r356, 0;
	mov.u32 	%r357, %r356;
$L__BB1_65:
	mul.wide.s32 	%rd96, %r356, 4;
	add.s64 	%rd97, %rd24, %rd96;
	ld.u32 	%r122, [%rd97];
	ld.u32 	%r236, [%rd97+4];
	setp.ne.s32 	%p42, %r122, %r236;
	@%p42 bra 	$L__BB1_87;
	add.s32 	%r356, %r356, 1;
	shl.b32 	%r237, %r122, 1;
	mul.wide.u32 	%rd100, %r357, 4;
	add.s64 	%rd101, %rd30, %rd100;
	st.u32 	[%rd101], %r237;
	bra.uni 	$L__BB1_88;
$L__BB1_67:
	setp.lt.u32 	%p44, %r17, 15;
	@%p44 bra 	$L__BB1_70;
	and.b32  	%r238, %r200, 2147483632;
	neg.s32 	%r360, %r238;
$L__BB1_69:
	.pragma "nounroll";
	add.s32 	%r360, %r360, 16;
	setp.eq.s32 	%p45, %r360, 0;
	@%p45 bra 	$L__BB1_70;
	bra.uni 	$L__BB1_69;
$L__BB1_70:
	setp.eq.s32 	%p46, %r31, 0;
	@%p46 bra 	$L__BB1_74;
	and.b32  	%r127, %r200, 3;
	setp.eq.s32 	%p47, %r127, 0;
	@%p47 bra 	$L__BB1_74;
	neg.s32 	%r359, %r127;
$L__BB1_73:
	.pragma "nounroll";
	add.s32 	%r359, %r359, 1;
	setp.ne.s32 	%p48, %r359, 0;
	@%p48 bra 	$L__BB1_73;
$L__BB1_74:
	setp.lt.u32 	%p49, %r17, 15;
	mov.b32 	%r379, 0;
	@%p49 bra 	$L__BB1_77;
	add.s32 	%r240, %r200, -3;
	mad.lo.s32 	%r377, %r199, %r240, %r1;
	add.s32 	%r241, %r200, -4;
	mad.lo.s32 	%r376, %r199, %r241, %r1;
	add.s32 	%r242, %r200, -5;
	mad.lo.s32 	%r375, %r199, %r242, %r1;
	add.s32 	%r243, %r200, -6;
	mad.lo.s32 	%r374, %r199, %r243, %r1;
	add.s32 	%r244, %r200, -7;
	mad.lo.s32 	%r373, %r199, %r244, %r1;
	add.s32 	%r245, %r200, -8;
	mad.lo.s32 	%r372, %r199, %r245, %r1;
	add.s32 	%r246, %r200, -9;
	mad.lo.s32 	%r371, %r199, %r246, %r1;
	add.s32 	%r247, %r200, -10;
	mad.lo.s32 	%r370, %r199, %r247, %r1;
	add.s32 	%r248, %r200, -11;
	mad.lo.s32 	%r369, %r199, %r248, %r1;
	add.s32 	%r249, %r200, -12;
	mad.lo.s32 	%r368, %r199, %r249, %r1;
	add.s32 	%r250, %r200, -13;
	mad.lo.s32 	%r367, %r199, %r250, %r1;
	add.s32 	%r251, %r200, -14;
	mad.lo.s32 	%r366, %r199, %r251, %r1;
	add.s32 	%r252, %r200, -15;
	mad.lo.s32 	%r365, %r199, %r252, %r1;
	add.s32 	%r253, %r200, -16;
	mad.lo.s32 	%r364, %r199, %r253, %r1;
	add.s32 	%r254, %r200, -2;
	mad.lo.s32 	%r363, %r199, %r254, %r1;
	and.b32  	%r255, %r200, 2147483632;
	neg.s32 	%r362, %r255;
	mad.lo.s32 	%r361, %r199, %r17, %r1;
	add.s64 	%rd169, %rd30, 32;
$L__BB1_76:
	.pragma "nounroll";
	and.b32  	%r379, %r200, 2147483632;
	ld.u32 	%r256, [%rd169+-32];
	mul.wide.s32 	%rd102, %r361, 4;
	add.s64 	%rd103, %rd1, %rd102;
	st.global.u32 	[%rd103], %r256;
	ld.u32 	%r257, [%rd169+-28];
	mul.wide.s32 	%rd104, %r363, 4;
	add.s64 	%rd105, %rd1, %rd104;
	st.global.u32 	[%rd105], %r257;
	ld.u32 	%r258, [%rd169+-24];
	mul.wide.s32 	%rd106, %r377, 4;
	add.s64 	%rd107, %rd1, %rd106;
	st.global.u32 	[%rd107], %r258;
	ld.u32 	%r259, [%rd169+-20];
	mul.wide.s32 	%rd108, %r376, 4;
	add.s64 	%rd109, %rd1, %rd108;
	st.global.u32 	[%rd109], %r259;
	ld.u32 	%r260, [%rd169+-16];
	mul.wide.s32 	%rd110, %r375, 4;
	add.s64 	%rd111, %rd1, %rd110;
	st.global.u32 	[%rd111], %r260;
	ld.u32 	%r261, [%rd169+-12];
	mul.wide.s32 	%rd112, %r374, 4;
	add.s64 	%rd113, %rd1, %rd112;
	st.global.u32 	[%rd113], %r261;
	ld.u32 	%r262, [%rd169+-8];
	mul.wide.s32 	%rd114, %r373, 4;
	add.s64 	%rd115, %rd1, %rd114;
	st.global.u32 	[%rd115], %r262;
	ld.u32 	%r263, [%rd169+-4];
	mul.wide.s32 	%rd116, %r372, 4;
	add.s64 	%rd117, %rd1, %rd116;
	st.global.u32 	[%rd117], %r263;
	ld.u32 	%r264, [%rd169];
	mul.wide.s32 	%rd118, %r371, 4;
	add.s64 	%rd119, %rd1, %rd118;
	st.global.u32 	[%rd119], %r264;
	ld.u32 	%r265, [%rd169+4];
	mul.wide.s32 	%rd120, %r370, 4;
	add.s64 	%rd121, %rd1, %rd120;
	st.global.u32 	[%rd121], %r265;
	ld.u32 	%r266, [%rd169+8];
	mul.wide.s32 	%rd122, %r369, 4;
	add.s64 	%rd123, %rd1, %rd122;
	st.global.u32 	[%rd123], %r266;
	ld.u32 	%r267, [%rd169+12];
	mul.wide.s32 	%rd124, %r368, 4;
	add.s64 	%rd125, %rd1, %rd124;
	st.global.u32 	[%rd125], %r267;
	ld.u32 	%r268, [%rd169+16];
	mul.wide.s32 	%rd126, %r367, 4;
	add.s64 	%rd127, %rd1, %rd126;
	st.global.u32 	[%rd127], %r268;
	ld.u32 	%r269, [%rd169+20];
	mul.wide.s32 	%rd128, %r366, 4;
	add.s64 	%rd129, %rd1, %rd128;
	st.global.u32 	[%rd129], %r269;
	ld.u32 	%r270, [%rd169+24];
	mul.wide.s32 	%rd130, %r365, 4;
	add.s64 	%rd131, %rd1, %rd130;
	st.global.u32 	[%rd131], %r270;
	ld.u32 	%r271, [%rd169+28];
	mul.wide.s32 	%rd132, %r364, 4;
	add.s64 	%rd133, %rd1, %rd132;
	st.global.u32 	[%rd133], %r271;
	shl.b32 	%r272, %r199, 4;
	sub.s32 	%r377, %r377, %r272;
	sub.s32 	%r376, %r376, %r272;
	sub.s32 	%r375, %r375, %r272;
	sub.s32 	%r374, %r374, %r272;
	sub.s32 	%r373, %r373, %r272;
	sub.s32 	%r372, %r372, %r272;
	sub.s32 	%r371, %r371, %r272;
	sub.s32 	%r370, %r370, %r272;
	sub.s32 	%r369, %r369, %r272;
	sub.s32 	%r368, %r368, %r272;
	sub.s32 	%r367, %r367, %r272;
	sub.s32 	%r366, %r366, %r272;
	sub.s32 	%r365, %r365, %r272;
	sub.s32 	%r364, %r364, %r272;
	sub.s32 	%r363, %r363, %r272;
	add.s32 	%r362, %r362, 16;
	sub.s32 	%r361, %r361, %r272;
	add.s64 	%rd169, %rd169, 64;
	setp.ne.s32 	%p50, %r362, 0;
	@%p50 bra 	$L__BB1_76;
$L__BB1_77:
	and.b32  	%r186, %r200, 15;
	setp.eq.s32 	%p51, %r186, 0;
	@%p51 bra 	$L__BB1_86;
	setp.lt.u32 	%p52, %r186, 8;
	@%p52 bra 	$L__BB1_80;
	mul.wide.u32 	%rd134, %r379, 4;
	add.s64 	%rd135, %rd30, %rd134;
	ld.u32 	%r273, [%rd135];
	not.b32 	%r274, %r379;
	add.s32 	%r275, %r200, %r274;
	mad.lo.s32 	%r276, %r275, %r199, %r1;
	mul.wide.s32 	%rd136, %r276, 4;
	add.s64 	%rd137, %rd1, %rd136;
	st.global.u32 	[%rd137], %r273;
	ld.u32 	%r277, [%rd135+4];
	sub.s32 	%r278, %r200, %r379;
	add.s32 	%r279, %r278, -2;
	mul.lo.s32 	%r280, %r279, %r199;
	add.s32 	%r281, %r280, %r1;
	mul.wide.s32 	%rd138, %r281, 4;
	add.s64 	%rd139, %rd1, %rd138;
	st.global.u32 	[%rd139], %r277;
	ld.u32 	%r282, [%rd135+8];
	sub.s32 	%r283, %r280, %r199;
	add.s32 	%r284, %r283, %r1;
	mul.wide.s32 	%rd140, %r284, 4;
	add.s64 	%rd141, %rd1, %rd140;
	st.global.u32 	[%rd141], %r282;
	ld.u32 	%r285, [%rd135+12];
	sub.s32 	%r286, %r283, %r199;
	add.s32 	%r287, %r286, %r1;
	mul.wide.s32 	%rd142, %r287, 4;
	add.s64 	%rd143, %rd1, %rd142;
	st.global.u32 	[%rd143], %r285;
	ld.u32 	%r288, [%rd135+16];
	sub.s32 	%r289, %r286, %r199;
	add.s32 	%r290, %r289, %r1;
	mul.wide.s32 	%rd144, %r290, 4;
	add.s64 	%rd145, %rd1, %rd144;
	st.global.u32 	[%rd145], %r288;
	ld.u32 	%r291, [%rd135+20];
	sub.s32 	%r292, %r289, %r199;
	add.s32 	%r293, %r292, %r1;
	mul.wide.s32 	%rd146, %r293, 4;
	add.s64 	%rd147, %rd1, %rd146;
	st.global.u32 	[%rd147], %r291;
	ld.u32 	%r294, [%rd135+24];
	sub.s32 	%r295, %r292, %r199;
	add.s32 	%r296, %r295, %r1;
	mul.wide.s32 	%rd148, %r296, 4;
	add.s64 	%rd149, %rd1, %rd148;
	st.global.u32 	[%rd149], %r294;
	ld.u32 	%r297, [%rd135+28];
	sub.s32 	%r298, %r295, %r199;
	add.s32 	%r299, %r298, %r1;
	mul.wide.s32 	%rd150, %r299, 4;
	add.s64 	%rd151, %rd1, %rd150;
	st.global.u32 	[%rd151], %r297;
	add.s32 	%r379, %r379, 8;
$L__BB1_80:
	and.b32  	%r189, %r200, 7;
	setp.eq.s32 	%p53, %r189, 0;
	@%p53 bra 	$L__BB1_86;
	and.b32  	%r190, %r200, 3;
	setp.lt.u32 	%p54, %r189, 4;
	@%p54 bra 	$L__BB1_83;
	mul.wide.u32 	%rd152, %r379, 4;
	add.s64 	%rd153, %rd30, %rd152;
	ld.u32 	%r300, [%rd153];
	not.b32 	%r301, %r379;
	add.s32 	%r302, %r200, %r301;
	mad.lo.s32 	%r303, %r302, %r199, %r1;
	mul.wide.s32 	%rd154, %r303, 4;
	add.s64 	%rd155, %rd1, %rd154;
	st.global.u32 	[%rd155], %r300;
	ld.u32 	%r304, [%rd153+4];
	sub.s32 	%r305, %r200, %r379;
	add.s32 	%r306, %r305, -2;
	mul.lo.s32 	%r307, %r306, %r199;
	add.s32 	%r308, %r307, %r1;
	mul.wide.s32 	%rd156, %r308, 4;
	add.s64 	%rd157, %rd1, %rd156;
	st.global.u32 	[%rd157], %r304;
	ld.u32 	%r309, [%rd153+8];
	sub.s32 	%r310, %r307, %r199;
	add.s32 	%r311, %r310, %r1;
	mul.wide.s32 	%rd158, %r311, 4;
	add.s64 	%rd159, %rd1, %rd158;
	st.global.u32 	[%rd159], %r309;
	ld.u32 	%r312, [%rd153+12];
	sub.s32 	%r313, %r310, %r199;
	add.s32 	%r314, %r313, %r1;
	mul.wide.s32 	%rd160, %r314, 4;
	add.s64 	%rd161, %rd1, %rd160;
	st.global.u32 	[%rd161], %r312;
	add.s32 	%r379, %r379, 4;
$L__BB1_83:
	setp.eq.s32 	%p55, %r190, 0;
	@%p55 bra 	$L__BB1_86;
	sub.s32 	%r315, %r17, %r379;
	mad.lo.s32 	%r382, %r199, %r315, %r1;
	mul.wide.u32 	%rd162, %r379, 4;
	add.s64 	%rd170, %rd30, %rd162;
	neg.s32 	%r381, %r190;
$L__BB1_85:
	.pragma "nounroll";
	ld.u32 	%r316, [%rd170];
	mul.wide.s32 	%rd163, %r382, 4;
	add.s64 	%rd164, %rd1, %rd163;
	st.global.u32 	[%rd164], %r316;
	sub.s32 	%r382, %r382, %r199;
	add.s64 	%rd170, %rd170, 4;
	add.s32 	%r381, %r381, 1;
	setp.ne.s32 	%p56, %r381, 0;
	@%p56 bra 	$L__BB1_85;
$L__BB1_86:
	ret;
$L__BB1_87:
	mul.wide.u32 	%rd98, %r357, 4;
	add.s64 	%rd99, %rd30, %rd98;
	st.u32 	[%rd99], %r122;
$L__BB1_88:
	add.s32 	%r357, %r357, 1;
	add.s32 	%r356, %r356, 1;
	setp.lt.s32 	%p43, %r356, %r200;
	@%p43 bra 	$L__BB1_65;
	bra.uni 	$L__BB1_67;

}
	// .globl	_Z9mov_leftKPiii
.visible .entry _Z9mov_leftKPiii(
	.param .u64 .ptr .align 1 _Z9mov_leftKPiii_param_0,
	.param .u32 _Z9mov_leftKPiii_param_1,
	.param .u32 _Z9mov_leftKPiii_param_2
)
{
	.reg .pred 	%p<57>;
	.reg .b32 	%r<216>;
	.reg .b64 	%rd<130>;

	ld.param.u64 	%rd33, [_Z9mov_leftKPiii_param_0];
	ld.param.u32 	%r118, [_Z9mov_leftKPiii_param_1];
	cvta.to.global.u64 	%rd1, %rd33;
	mul.wide.s32 	%rd2, %r118, 4;
	{ // callseq 4, 0
	.param .b64 param0;
	st.param.b64 	[param0], %rd2;
	.param .b64 retval0;
	call.uni (retval0), 
	malloc, 
	(
	param0
	);
	ld.param.b64 	%rd34, [retval0];
	} // callseq 4
	setp.lt.s32 	%p1, %r118, 1;
	@%p1 bra 	$L__BB2_13;
	add.s32 	%r120, %r118, -1;
	and.b32  	%r1, %r118, 15;
	setp.lt.u32 	%p2, %r120, 15;
	mov.b32 	%r176, 0;
	@%p2 bra 	$L__BB2_4;
	and.b32  	%r176, %r118, 2147483632;
	neg.s32 	%r174, %r176;
	add.s64 	%rd121, %rd34, 32;
$L__BB2_3:
	.pragma "nounroll";
	mov.b32 	%r121, 0;
	st.u32 	[%rd121+-32], %r121;
	st.u32 	[%rd121+-28], %r121;
	st.u32 	[%rd121+-24], %r121;
	st.u32 	[%rd121+-20], %r121;
	st.u32 	[%rd121+-16], %r121;
	st.u32 	[%rd121+-12], %r121;
	st.u32 	[%rd121+-8], %r121;
	st.u32 	[%rd121+-4], %r121;
	st.u32 	[%rd121], %r121;
	st.u32 	[%rd121+4], %r121;
	st.u32 	[%rd121+8], %r121;
	st.u32 	[%rd121+12], %r121;
	st.u32 	[%rd121+16], %r121;
	st.u32 	[%rd121+20], %r121;
	st.u32 	[%rd121+24], %r121;
	st.u32 	[%rd121+28], %r121;
	add.s32 	%r174, %r174, 16;
	add.s64 	%rd121, %rd121, 64;
	setp.ne.s32 	%p3, %r174, 0;
	@%p3 bra 	$L__BB2_3;
$L__BB2_4:
	setp.eq.s32 	%p4, %r1, 0;
	@%p4 bra 	$L__BB2_13;
	and.b32  	%r7, %r118, 7;
	setp.lt.u32 	%p5, %r1, 8;
	@%p5 bra 	$L__BB2_7;
	mul.wide.u32 	%rd35, %r176, 4;
	add.s64 	%rd36, %rd34, %rd35;
	mov.b32 	%r122, 0;
	st.u32 	[%rd36], %r122;
	st.u32 	[%rd36+4], %r122;
	st.u32 	[%rd36+8], %r122;
	st.u32 	[%rd36+12], %r122;
	st.u32 	[%rd36+16], %r122;
	st.u32 	[%rd36+20], %r122;
	st.u32 	[%rd36+24], %r122;
	st.u32 	[%rd36+28], %r122;
	add.s32 	%r176, %r176, 8;
$L__BB2_7:
	setp.eq.s32 	%p6, %r7, 0;
	@%p6 bra 	$L__BB2_13;
	and.b32  	%r10, %r118, 3;
	setp.lt.u32 	%p7, %r7, 4;
	@%p7 bra 	$L__BB2_10;
	mul.wide.u32 	%rd37, %r176, 4;
	add.s64 	%rd38, %rd34, %rd37;
	mov.b32 	%r123, 0;
	st.u32 	[%rd38], %r123;
	st.u32 	[%rd38+4], %r123;
	st.u32 	[%rd38+8], %r123;
	st.u32 	[%rd38+12], %r123;
	add.s32 	%r176, %r176, 4;
$L__BB2_10:
	setp.eq.s32 	%p8, %r10, 0;
	@%p8 bra 	$L__BB2_13;
	mul.wide.u32 	%rd39, %r176, 4;
	add.s64 	%rd122, %rd34, %rd39;
	neg.s32 	%r178, %r10;
$L__BB2_12:
	.pragma "nounroll";
	mov.b32 	%r124, 0;
	st.u32 	[%rd122], %r124;
	add.s64 	%rd122, %rd122, 4;
	add.s32 	%r178, %r178, 1;
	setp.ne.s32 	%p9, %r178, 0;
	@%p9 bra 	$L__BB2_12;
$L__BB2_13:
	setp.lt.s32 	%p10, %r118, 1;
	{ // callseq 5, 0
	.param .b64 param0;
	st.param.b64 	[param0], %rd2;
	.param .b64 retval0;
	call.uni (retval0), 
	malloc, 
	(
	param0
	);
	ld.param.b64 	%rd40, [retval0];
	} // callseq 5
	@%p10 bra 	$L__BB2_88;
	add.s32 	%r16, %r118, -1;
	and.b32  	%r17, %r118, 15;
	setp.lt.u32 	%p11, %r16, 15;
	mov.b32 	%r179, 0;
	@%p11 bra 	$L__BB2_17;
	and.b32  	%r179, %r118, 2147483632;
	neg.s32 	%r183, %r179;
	add.s64 	%rd124, %rd40, 32;
$L__BB2_16:
	.pragma "nounroll";
	mov.b32 	%r126, 0;
	st.u32 	[%rd124+-32], %r126;
	st.u32 	[%rd124+-28], %r126;
	st.u32 	[%rd124+-24], %r126;
	st.u32 	[%rd124+-20], %r126;
	st.u32 	[%rd124+-16], %r126;
	st.u32 	[%rd124+-12], %r126;
	st.u32 	[%rd124+-8], %r126;
	st.u32 	[%rd124+-4], %r126;
	st.u32 	[%rd124], %r126;
	st.u32 	[%rd124+4], %r126;
	st.u32 	[%rd124+8], %r126;
	st.u32 	[%rd124+12], %r126;
	st.u32 	[%rd124+16], %r126;
	st.u32 	[%rd124+20], %r126;
	st.u32 	[%rd124+24], %r126;
	st.u32 	[%rd124+28], %r126;
	add.s32 	%r183, %r183, 16;
	add.s64 	%rd124, %rd124, 64;
	setp.eq.s32 	%p12, %r183, 0;
	@%p12 bra 	$L__BB2_17;
	bra.uni 	$L__BB2_16;
$L__BB2_17:
	setp.eq.s32 	%p13, %r17, 0;
	@%p13 bra 	$L__BB2_26;
	and.b32  	%r21, %r118, 7;
	setp.lt.u32 	%p14, %r17, 8;
	@%p14 bra 	$L__BB2_20;
	mul.wide.u32 	%rd41, %r179, 4;
	add.s64 	%rd42, %rd40, %rd41;
	mov.b32 	%r127, 0;
	st.u32 	[%rd42], %r127;
	st.u32 	[%rd42+4], %r127;
	st.u32 	[%rd42+8], %r127;
	st.u32 	[%rd42+12], %r127;
	st.u32 	[%rd42+16], %r127;
	st.u32 	[%rd42+20], %r127;
	st.u32 	[%rd42+24], %r127;
	st.u32 	[%rd42+28], %r127;
	add.s32 	%r179, %r179, 8;
$L__BB2_20:
	setp.eq.s32 	%p15, %r21, 0;
	@%p15 bra 	$L__BB2_26;
	and.b32  	%r24, %r118, 3;
	setp.lt.u32 	%p16, %r21, 4;
	@%p16 bra 	$L__BB2_23;
	mul.wide.u32 	%rd43, %r179, 4;
	add.s64 	%rd44, %rd40, %rd43;
	mov.b32 	%r128, 0;
	st.u32 	[%rd44], %r128;
	st.u32 	[%rd44+4], %r128;
	st.u32 	[%rd44+8], %r128;
	st.u32 	[%rd44+12], %r128;
	add.s32 	%r179, %r179, 4;
$L__BB2_23:
	setp.eq.s32 	%p17, %r24, 0;
	@%p17 bra 	$L__BB2_26;
	mul.wide.u32 	%rd45, %r179, 4;
	add.s64 	%rd123, %rd40, %rd45;
	neg.s32 	%r182, %r24;
$L__BB2_25:
	.pragma "nounroll";
	mov.b32 	%r129, 0;
	st.u32 	[%rd123], %r129;
	add.s64 	%rd123, %rd123, 4;
	add.s32 	%r182, %r182, 1;
	setp.ne.s32 	%p18, %r182, 0;
	@%p18 bra 	$L__BB2_25;
$L__BB2_26:
	mov.u32 	%r131, %tid.x;
	mul.lo.s32 	%r30, %r118, %r131;
	and.b32  	%r31, %r118, 7;
	setp.lt.u32 	%p19, %r16, 7;
	mov.b32 	%r184, 0;
	mov.u32 	%r198, %r184;
	@%p19 bra 	$L__BB2_45;
	and.b32  	%r184, %r118, 2147483640;
	neg.s32 	%r196, %r184;
	mul.wide.u32 	%rd46, %r30, 4;
	add.s64 	%rd47, %rd46, %rd1;
	add.s64 	%rd125, %rd47, 16;
	mov.b32 	%r198, 0;
$L__BB2_28:
	.pragma "nounroll";
	ld.global.u32 	%r66, [%rd125+-16];
	setp.eq.s32 	%p20, %r66, 0;
	@%p20 bra 	$L__BB2_30;
	mul.wide.s32 	%rd48, %r198, 4;
	add.s64 	%rd49, %rd34, %rd48;
	st.u32 	[%rd49], %r66;
	add.s32 	%r198, %r198, 1;
$L__BB2_30:
	ld.global.u32 	%r69, [%rd125+-12];
	setp.eq.s32 	%p21, %r69, 0;
	@%p21 bra 	$L__BB2_32;
	mul.wide.s32 	%rd50, %r198, 4;
	add.s64 	%rd51, %rd34, %rd50;
	st.u32 	[%rd51], %r69;
	add.s32 	%r198, %r198, 1;
$L__BB2_32:
	ld.global.u32 	%r72, [%rd125+-8];
	setp.eq.s32 	%p22, %r72, 0;
	@%p22 bra 	$L__BB2_34;
	mul.wide.s32 	%rd52, %r198, 4;
	add.s64 	%rd53, %rd34, %rd52;
	st.u32 	[%rd53], %r72;
	add.s32 	%r198, %r198, 1;
$L__BB2_34:
	ld.global.u32 	%r75, [%rd125+-4];
	setp.eq.s32 	%p23, %r75, 0;
	@%p23 bra 	$L__BB2_36;
	mul.wide.s32 	%rd54, %r198, 4;
	add.s64 	%rd55, %rd34, %rd54;
	st.u32 	[%rd55], %r75;
	add.s32 	%r198, %r198, 1;
$L__BB2_36:
	ld.global.u32 	%r78, [%rd125];
	setp.eq.s32 	%p24, %r78, 0;
	@%p24 bra 	$L__BB2_38;
	mul.wide.s32 	%rd56, %r198, 4;
	add.s64 	%rd57, %rd34, %rd56;
	st.u32 	[%rd57], %r78;
	add.s32 	%r198, %r198, 1;
$L__BB2_38:
	ld.global.u32 	%r81, [%rd125+4];
	setp.eq.s32 	%p25, %r81, 0;
	@%p25 bra 	$L__BB2_40;
	mul.wide.s32 	%rd58, %r198, 4;
	add.s64 	%rd59, %rd34, %rd58;
	st.u32 	[%rd59], %r81;
	add.s32 	%r198, %r198, 1;
$L__BB2_40:
	ld.global.u32 	%r84, [%rd125+8];
	setp.eq.s32 	%p26, %r84, 0;
	@%p26 bra 	$L__BB2_42;
	mul.wide.s32 	%rd60, %r198, 4;
	add.s64 	%rd61, %rd34, %rd60;
	st.u32 	[%rd61], %r84;
	add.s32 	%r198, %r198, 1;
$L__BB2_42:
	ld.global.u32 	%r87, [%rd125+12];
	setp.eq.s32 	%p27, %r87, 0;
	@%p27 bra 	$L__BB2_44;
	mul.wide.s32 	%rd62, %r198, 4;
	add.s64 	%rd63, %rd34, %rd62;
	st.u32 	[%rd63], %r87;
	add.s32 	%r198, %r198, 1;
$L__BB2_44:
	add.s32 	%r196, %r196, 8;
	add.s64 	%rd125, %rd125, 32;
	setp.eq.s32 	%p28, %r196, 0;
	@%p28 bra 	$L__BB2_45;
	bra.uni 	$L__BB2_28;
$L__BB2_45:
	setp.eq.s32 	%p29, %r31, 0;
	@%p29 bra 	$L__BB2_66;
	and.b32  	%r38, %r118, 3;
	setp.lt.u32 	%p30, %r31, 4;
	@%p30 bra 	$L__BB2_56;
	add.s32 	%r133, %r184, %r30;
	mul.wide.u32 	%rd64, %r133, 4;
	add.s64 	%rd65, %rd1, %rd64;
	ld.global.u32 	%r39, [%rd65];
	setp.eq.s32 	%p31, %r39, 0;
	@%p31 bra 	$L__BB2_49;
	mul.wide.s32 	%rd66, %r198, 4;
	add.s64 	%rd67, %rd34, %rd66;
	st.u32 	[%rd67], %r39;
	add.s32 	%r198, %r198, 1;
$L__BB2_49:
	cvt.u64.u32 	%rd68, %r30;
	cvt.u64.u32 	%rd69, %r184;
	add.s64 	%rd70, %rd69, %rd68;
	shl.b64 	%rd71, %rd70, 2;
	add.s64 	%rd18, %rd1, %rd71;
	ld.global.u32 	%r42, [%rd18+4];
	setp.eq.s32 	%p32, %r42, 0;
	@%p32 bra 	$L__BB2_51;
	mul.wide.s32 	%rd72, %r198, 4;
	add.s64 	%rd73, %rd34, %rd72;
	st.u32 	[%rd73], %r42;
	add.s32 	%r198, %r198, 1;
$L__BB2_51:
	ld.global.u32 	%r45, [%rd18+8];
	setp.eq.s32 	%p33, %r45, 0;
	@%p33 bra 	$L__BB2_53;
	mul.wide.s32 	%rd74, %r198, 4;
	add.s64 	%rd75, %rd34, %rd74;
	st.u32 	[%rd75], %r45;
	add.s32 	%r198, %r198, 1;
$L__BB2_53:
	ld.global.u32 	%r48, [%rd18+12];
	setp.eq.s32 	%p34, %r48, 0;
	@%p34 bra 	$L__BB2_55;
	mul.wide.s32 	%rd76, %r198, 4;
	add.s64 	%rd77, %rd34, %rd76;
	st.u32 	[%rd77], %r48;
	add.s32 	%r198, %r198, 1;
$L__BB2_55:
	add.s32 	%r184, %r184, 4;
$L__BB2_56:
	setp.eq.s32 	%p35, %r38, 0;
	@%p35 bra 	$L__BB2_66;
	setp.eq.s32 	%p36, %r38, 1;
	@%p36 bra 	$L__BB2_63;
	add.s32 	%r134, %r184, %r30;
	mul.wide.u32 	%rd78, %r134, 4;
	add.s64 	%rd79, %rd1, %rd78;
	ld.global.u32 	%r54, [%rd79];
	setp.eq.s32 	%p37, %r54, 0;
	@%p37 bra 	$L__BB2_60;
	mul.wide.s32 	%rd80, %r198, 4;
	add.s64 	%rd81, %rd34, %rd80;
	st.u32 	[%rd81], %r54;
	add.s32 	%r198, %r198, 1;
$L__BB2_60:
	cvt.u64.u32 	%rd82, %r30;
	cvt.u64.u32 	%rd83, %r184;
	add.s64 	%rd84, %rd83, %rd82;
	shl.b64 	%rd85, %rd84, 2;
	add.s64 	%rd86, %rd1, %rd85;
	ld.global.u32 	%r57, [%rd86+4];
	setp.eq.s32 	%p38, %r57, 0;
	@%p38 bra 	$L__BB2_62;
	mul.wide.s32 	%rd87, %r198, 4;
	add.s64 	%rd88, %rd34, %rd87;
	st.u32 	[%rd88], %r57;
	add.s32 	%r198, %r198, 1;
$L__BB2_62:
	add.s32 	%r184, %r184, 2;
$L__BB2_63:
	and.b32  	%r135, %r118, 1;
	setp.eq.b32 	%p39, %r135, 1;
	not.pred 	%p40, %p39;
	@%p40 bra 	$L__BB2_66;
	add.s32 	%r136, %r184, %r30;
	mul.wide.u32 	%rd89, %r136, 4;
	add.s64 	%rd90, %rd1, %rd89;
	ld.global.u32 	%r63, [%rd90];
	setp.eq.s32 	%p41, %r63, 0;
	@%p41 bra 	$L__BB2_66;
	mul.wide.s32 	%rd91, %r198, 4;
	add.s64 	%rd92, %rd34, %rd91;
	st.u32 	[%rd92], %r63;
$L__BB2_66:
	mov.b32 	%r206, 0;
	mov.u32 	%r207, %r206;
$L__BB2_67:
	mul.wide.s32 	%rd93, %r206, 4;
	add.s64 	%rd94, %rd34, %rd93;
	ld.u32 	%r94, [%rd94];
	ld.u32 	%r138, [%rd94+4];
	setp.ne.s32 	%p42, %r94, %r138;
	@%p42 bra 	$L__BB2_89;
	add.s32 	%r206, %r206, 1;
	shl.b32 	%r139, %r94, 1;
	mul.wide.u32 	%rd97, %r207, 4;
	add.s64 	%rd98, %rd40, %rd97;
	st.u32 	[%rd98], %r139;
	bra.uni 	$L__BB2_90;
$L__BB2_69:
	setp.lt.u32 	%p44, %r16, 15;
	@%p44 bra 	$L__BB2_72;
	and.b32  	%r140, %r118, 2147483632;
	neg.s32 	%r210, %r140;
$L__BB2_71:
	.pragma "nounroll";
	add.s32 	%r210, %r210, 16;
	setp.eq.s32 	%p45, %r210, 0;
	@%p45 bra 	$L__BB2_72;
	bra.uni 	$L__BB2_71;
$L__BB2_72:
	setp.eq.s32 	%p46, %r31, 0;
	@%p46 bra 	$L__BB2_76;
	and.b32  	%r99, %r118, 3;
	setp.eq.s32 	%p47, %r99, 0;
	@%p47 bra 	$L__BB2_76;
	neg.s32 	%r209, %r99;
$L__BB2_75:
	.pragma "nounroll";
	add.s32 	%r209, %r209, 1;
	setp.ne.s32 	%p48, %r209, 0;
	@%p48 bra 	$L__BB2_75;
$L__BB2_76:
	setp.lt.u32 	%p49, %r16, 15;
	mov.b32 	%r212, 0;
	@%p49 bra 	$L__BB2_79;
	and.b32  	%r212, %r118, 2147483632;
	neg.s32 	%r211, %r212;
	add.s64 	%rd127, %rd40, 32;
	mul.wide.u32 	%rd99, %r30, 4;
	add.s64 	%rd100, %rd99, %rd1;
	add.s64 	%rd126, %rd100, 32;
$L__BB2_78:
	.pragma "nounroll";
	ld.u32 	%r142, [%rd127+-32];
	st.global.u32 	[%rd126+-32], %r142;
	ld.u32 	%r143, [%rd127+-28];
	st.global.u32 	[%rd126+-28], %r143;
	ld.u32 	%r144, [%rd127+-24];
	st.global.u32 	[%rd126+-24], %r144;
	ld.u32 	%r145, [%rd127+-20];
	st.global.u32 	[%rd126+-20], %r145;
	ld.u32 	%r146, [%rd127+-16];
	st.global.u32 	[%rd126+-16], %r146;
	ld.u32 	%r147, [%rd127+-12];
	st.global.u32 	[%rd126+-12], %r147;
	ld.u32 	%r148, [%rd127+-8];
	st.global.u32 	[%rd126+-8], %r148;
	ld.u32 	%r149, [%rd127+-4];
	st.global.u32 	[%rd126+-4], %r149;
	ld.u32 	%r150, [%rd127];
	st.global.u32 	[%rd126], %r150;
	ld.u32 	%r151, [%rd127+4];
	st.global.u32 	[%rd126+4], %r151;
	ld.u32 	%r152, [%rd127+8];
	st.global.u32 	[%rd126+8], %r152;
	ld.u32 	%r153, [%rd127+12];
	st.global.u32 	[%rd126+12], %r153;
	ld.u32 	%r154, [%rd127+16];
	st.global.u32 	[%rd126+16], %r154;
	ld.u32 	%r155, [%rd127+20];
	st.global.u32 	[%rd126+20], %r155;
	ld.u32 	%r156, [%rd127+24];
	st.global.u32 	[%rd126+24], %r156;
	ld.u32 	%r157, [%rd127+28];
	st.global.u32 	[%rd126+28], %r157;
	add.s32 	%r211, %r211, 16;
	add.s64 	%rd127, %rd127, 64;
	add.s64 	%rd126, %rd126, 64;
	setp.ne.s32 	%p50, %r211, 0;
	@%p50 bra 	$L__BB2_78;
$L__BB2_79:
	setp.eq.s32 	%p51, %r17, 0;
	@%p51 bra 	$L__BB2_88;
	setp.lt.u32 	%p52, %r17, 8;
	@%p52 bra 	$L__BB2_82;
	cvt.u64.u32 	%rd101, %r212;
	mul.wide.u32 	%rd102, %r212, 4;
	add.s64 	%rd103, %rd40, %rd102;
	ld.u32 	%r158, [%rd103];
	add.s32 	%r159, %r212, %r30;
	mul.wide.u32 	%rd104, %r159, 4;
	add.s64 	%rd105, %rd1, %rd104;
	st.global.u32 	[%rd105], %r158;
	ld.u32 	%r160, [%rd103+4];
	cvt.u64.u32 	%rd106, %r30;
	add.s64 	%rd107, %rd101, %rd106;
	shl.b64 	%rd108, %rd107, 2;
	add.s64 	%rd109, %rd1, %rd108;
	st.global.u32 	[%rd109+4], %r160;
	ld.u32 	%r161, [%rd103+8];
	st.global.u32 	[%rd109+8], %r161;
	ld.u32 	%r162, [%rd103+12];
	st.global.u32 	[%rd109+12], %r162;
	ld.u32 	%r163, [%rd103+16];
	st.global.u32 	[%rd109+16], %r163;
	ld.u32 	%r164, [%rd103+20];
	st.global.u32 	[%rd109+20], %r164;
	ld.u32 	%r165, [%rd103+24];
	st.global.u32 	[%rd109+24], %r165;
	ld.u32 	%r166, [%rd103+28];
	st.global.u32 	[%rd109+28], %r166;
	add.s32 	%r212, %r212, 8;
$L__BB2_82:
	setp.eq.s32 	%p53, %r31, 0;
	@%p53 bra 	$L__BB2_88;
	and.b32  	%r112, %r118, 3;
	setp.lt.u32 	%p54, %r31, 4;
	@%p54 bra 	$L__BB2_85;
	cvt.u64.u32 	%rd110, %r212;
	mul.wide.u32 	%rd111, %r212, 4;
	add.s64 	%rd112, %rd40, %rd111;
	ld.u32 	%r167, [%rd112];
	add.s32 	%r168, %r212, %r30;
	mul.wide.u32 	%rd113, %r168, 4;
	add.s64 	%rd114, %rd1, %rd113;
	st.global.u32 	[%rd114], %r167;
	ld.u32 	%r169, [%rd112+4];
	cvt.u64.u32 	%rd115, %r30;
	add.s64 	%rd116, %rd110, %rd115;
	shl.b64 	%rd117, %rd116, 2;
	add.s64 	%rd118, %rd1, %rd117;
	st.global.u32 	[%rd118+4], %r169;
	ld.u32 	%r170, [%rd112+8];
	st.global.u32 	[%rd118+8], %r170;
	ld.u32 	%r171, [%rd112+12];
	st.global.u32 	[%rd118+12], %r171;
	add.s32 	%r212, %r212, 4;
$L__BB2_85:
	setp.eq.s32 	%p55, %r112, 0;
	@%p55 bra 	$L__BB2_88;
	add.s32 	%r172, %r212, %r30;
	mul.wide.u32 	%rd119, %r172, 4;
	add.s64 	%rd129, %rd1, %rd119;
	mul.wide.u32 	%rd120, %r212, 4;
	add.s64 	%rd128, %rd40, %rd120;
	neg.s32 	%r215, %r112;
$L__BB2_87:
	.pragma "nounroll";
	ld.u32 	%r173, [%rd128];
	st.global.u32 	[%rd129], %r173;
	add.s64 	%rd129, %rd129, 4;
	add.s64 	%rd128, %rd128, 4;
	add.s32 	%r215, %r215, 1;
	setp.ne.s32 	%p56, %r215, 0;
	@%p56 bra 	$L__BB2_87;
$L__BB2_88:
	ret;
$L__BB2_89:
	mul.wide.u32 	%rd95, %r207, 4;
	add.s64 	%rd96, %rd40, %rd95;
	st.u32 	[%rd96], %r94;
$L__BB2_90:
	add.s32 	%r207, %r207, 1;
	add.s32 	%r206, %r206, 1;
	setp.lt.s32 	%p43, %r206, %r118;
	@%p43 bra 	$L__BB2_67;
	bra.uni 	$L__BB2_69;

}
	// .globl	_Z10mov_rightKPiii
.visible .entry _Z10mov_rightKPiii(
	.param .u64 .ptr .align 1 _Z10mov_rightKPiii_param_0,
	.param .u32 _Z10mov_rightKPiii_param_1,
	.param .u32 _Z10mov_rightKPiii_param_2
)
{
	.reg .pred 	%p<57>;
	.reg .b32 	%r<230>;
	.reg .b64 	%rd<116>;

	ld.param.u64 	%rd31, [_Z10mov_rightKPiii_param_0];
	ld.param.u32 	%r128, [_Z10mov_rightKPiii_param_1];
	cvta.to.global.u64 	%rd1, %rd31;
	mov.u32 	%r1, %tid.x;
	mul.wide.s32 	%rd2, %r128, 4;
	{ // callseq 6, 0
	.param .b64 param0;
	st.param.b64 	[param0], %rd2;
	.param .b64 retval0;
	call.uni (retval0), 
	malloc, 
	(
	param0
	);
	ld.param.b64 	%rd32, [retval0];
	} // callseq 6
	setp.lt.s32 	%p1, %r128, 1;
	@%p1 bra 	$L__BB3_13;
	add.s32 	%r130, %r128, -1;
	and.b32  	%r2, %r128, 15;
	setp.lt.u32 	%p2, %r130, 15;
	mov.b32 	%r188, 0;
	@%p2 bra 	$L__BB3_4;
	and.b32  	%r188, %r128, 2147483632;
	neg.s32 	%r186, %r188;
	add.s64 	%rd110, %rd32, 32;
$L__BB3_3:
	.pragma "nounroll";
	mov.b32 	%r131, 0;
	st.u32 	[%rd110+-32], %r131;
	st.u32 	[%rd110+-28], %r131;
	st.u32 	[%rd110+-24], %r131;
	st.u32 	[%rd110+-20], %r131;
	st.u32 	[%rd110+-16], %r131;
	st.u32 	[%rd110+-12], %r131;
	st.u32 	[%rd110+-8], %r131;
	st.u32 	[%rd110+-4], %r131;
	st.u32 	[%rd110], %r131;
	st.u32 	[%rd110+4], %r131;
	st.u32 	[%rd110+8], %r131;
	st.u32 	[%rd110+12], %r131;
	st.u32 	[%rd110+16], %r131;
	st.u32 	[%rd110+20], %r131;
	st.u32 	[%rd110+24], %r131;
	st.u32 	[%rd110+28], %r131;
	add.s32 	%r186, %r186, 16;
	add.s64 	%rd110, %rd110, 64;
	setp.ne.s32 	%p3, %r186, 0;
	@%p3 bra 	$L__BB3_3;
$L__BB3_4:
	setp.eq.s32 	%p4, %r2, 0;
	@%p4 bra 	$L__BB3_13;
	and.b32  	%r8, %r128, 7;
	setp.lt.u32 	%p5, %r2, 8;
	@%p5 bra 	$L__BB3_7;
	mul.wide.u32 	%rd33, %r188, 4;
	add.s64 	%rd34, %rd32, %rd33;
	mov.b32 	%r132, 0;
	st.u32 	[%rd34], %r132;
	st.u32 	[%rd34+4], %r132;
	st.u32 	[%rd34+8], %r132;
	st.u32 	[%rd34+12], %r132;
	st.u32 	[%rd34+16], %r132;
	st.u32 	[%rd34+20], %r132;
	st.u32 	[%rd34+24], %r132;
	st.u32 	[%rd34+28], %r132;
	add.s32 	%r188, %r188, 8;
$L__BB3_7:
	setp.eq.s32 	%p6, %r8, 0;
	@%p6 bra 	$L__BB3_13;
	and.b32  	%r11, %r128, 3;
	setp.lt.u32 	%p7, %r8, 4;
	@%p7 bra 	$L__BB3_10;
	mul.wide.u32 	%rd35, %r188, 4;
	add.s64 	%rd36, %rd32, %rd35;
	mov.b32 	%r133, 0;
	st.u32 	[%rd36], %r133;
	st.u32 	[%rd36+4], %r133;
	st.u32 	[%rd36+8], %r133;
	st.u32 	[%rd36+12], %r133;
	add.s32 	%r188, %r188, 4;
$L__BB3_10:
	setp.eq.s32 	%p8, %r11, 0;
	@%p8 bra 	$L__BB3_13;
	mul.wide.u32 	%rd37, %r188, 4;
	add.s64 	%rd111, %rd32, %rd37;
	neg.s32 	%r190, %r11;
$L__BB3_12:
	.pragma "nounroll";
	mov.b32 	%r134, 0;
	st.u32 	[%rd111], %r134;
	add.s64 	%rd111, %rd111, 4;
	add.s32 	%r190, %r190, 1;
	setp.ne.s32 	%p9, %r190, 0;
	@%p9 bra 	$L__BB3_12;
$L__BB3_13:
	setp.lt.s32 	%p10, %r128, 1;
	{ // callseq 7, 0
	.param .b64 param0;
	st.param.b64 	[param0], %rd2;
	.param .b64 retval0;
	call.uni (retval0), 
	malloc, 
	(
	param0
	);
	ld.param.b64 	%rd38, [retval0];
	} // callseq 7
	@%p10 bra 	$L__BB3_86;
	add.s32 	%r17, %r128, -1;
	and.b32  	%r18, %r128, 15;
	setp.lt.u32 	%p11, %r17, 15;
	mov.b32 	%r191, 0;
	@%p11 bra 	$L__BB3_17;
	and.b32  	%r191, %r128, 2147483632;
	neg.s32 	%r195, %r191;
	add.s64 	%rd113, %rd38, 32;
$L__BB3_16:
	.pragma "nounroll";
	mov.b32 	%r136, 0;
	st.u32 	[%rd113+-32], %r136;
	st.u32 	[%rd113+-28], %r136;
	st.u32 	[%rd113+-24], %r136;
	st.u32 	[%rd113+-20], %r136;
	st.u32 	[%rd113+-16], %r136;
	st.u32 	[%rd113+-12], %r136;
	st.u32 	[%rd113+-8], %r136;
	st.u32 	[%rd113+-4], %r136;
	st.u32 	[%rd113], %r136;
	st.u32 	[%rd113+4], %r136;
	st.u32 	[%rd113+8], %r136;
	st.u32 	[%rd113+12], %r136;
	st.u32 	[%rd113+16], %r136;
	st.u32 	[%rd113+20], %r136;
	st.u32 	[%rd113+24], %r136;
	st.u32 	[%rd113+28], %r136;
	add.s32 	%r195, %r195, 16;
	add.s64 	%rd113, %rd113, 64;
	setp.eq.s32 	%p12, %r195, 0;
	@%p12 bra 	$L__BB3_17;
	bra.uni 	$L__BB3_16;
$L__BB3_17:
	setp.eq.s32 	%p13, %r18, 0;
	@%p13 bra 	$L__BB3_26;
	and.b32  	%r22, %r128, 7;
	setp.lt.u32 	%p14, %r18, 8;
	@%p14 bra 	$L__BB3_20;
	mul.wide.u32 	%rd39, %r191, 4;
	add.s64 	%rd40, %rd38, %rd39;
	mov.b32 	%r137, 0;
	st.u32 	[%rd40], %r137;
	st.u32 	[%rd40+4], %r137;
	st.u32 	[%rd40+8], %r137;
	st.u32 	[%rd40+12], %r137;
	st.u32 	[%rd40+16], %r137;
	st.u32 	[%rd40+20], %r137;
	st.u32 	[%rd40+24], %r137;
	st.u32 	[%rd40+28], %r137;
	add.s32 	%r191, %r191, 8;
$L__BB3_20:
	setp.eq.s32 	%p15, %r22, 0;
	@%p15 bra 	$L__BB3_26;
	and.b32  	%r25, %r128, 3;
	setp.lt.u32 	%p16, %r22, 4;
	@%p16 bra 	$L__BB3_23;
	mul.wide.u32 	%rd41, %r191, 4;
	add.s64 	%rd42, %rd38, %rd41;
	mov.b32 	%r138, 0;
	st.u32 	[%rd42], %r138;
	st.u32 	[%rd42+4], %r138;
	st.u32 	[%rd42+8], %r138;
	st.u32 	[%rd42+12], %r138;
	add.s32 	%r191, %r191, 4;
$L__BB3_23:
	setp.eq.s32 	%p17, %r25, 0;
	@%p17 bra 	$L__BB3_26;
	mul.wide.u32 	%rd43, %r191, 4;
	add.s64 	%rd112, %rd38, %rd43;
	neg.s32 	%r194, %r25;
$L__BB3_25:
	.pragma "nounroll";
	mov.b32 	%r139, 0;
	st.u32 	[%rd112], %r139;
	add.s64 	%rd112, %rd112, 4;
	add.s32 	%r194, %r194, 1;
	setp.ne.s32 	%p18, %r194, 0;
	@%p18 bra 	$L__BB3_25;
$L__BB3_26:
	mul.lo.s32 	%r31, %r128, %r1;
	and.b32  	%r32, %r128, 7;
	setp.lt.u32 	%p19, %r17, 7;
	mov.b32 	%r210, 0;
	mov.u32 	%r208, %r128;
	@%p19 bra 	$L__BB3_45;
	add.s64 	%rd15, %rd1, -32;
	cvt.u64.u32 	%rd16, %r31;
	and.b32  	%r142, %r128, 2147483640;
	neg.s32 	%r207, %r142;
	add.s64 	%rd17, %rd1, -12;
	mad.lo.s32 	%r143, %r128, %r1, %r128;
	add.s32 	%r206, %r143, -1;
	mov.b32 	%r210, 0;
	mov.u32 	%r208, %r128;
$L__BB3_28:
	.pragma "nounroll";
	cvt.s64.s32 	%rd44, %r208;
	add.s64 	%rd45, %rd16, %rd44;
	shl.b64 	%rd46, %rd45, 2;
	add.s64 	%rd22, %rd15, %rd46;
	mul.wide.s32 	%rd47, %r206, 4;
	add.s64 	%rd23, %rd17, %rd47;
	ld.global.u32 	%r67, [%rd23+12];
	setp.eq.s32 	%p20, %r67, 0;
	@%p20 bra 	$L__BB3_30;
	mul.wide.s32 	%rd48, %r210, 4;
	add.s64 	%rd49, %rd32, %rd48;
	st.u32 	[%rd49], %r67;
	add.s32 	%r210, %r210, 1;
$L__BB3_30:
	ld.global.u32 	%r70, [%rd23+8];
	setp.eq.s32 	%p21, %r70, 0;
	@%p21 bra 	$L__BB3_32;
	mul.wide.s32 	%rd50, %r210, 4;
	add.s64 	%rd51, %rd32, %rd50;
	st.u32 	[%rd51], %r70;
	add.s32 	%r210, %r210, 1;
$L__BB3_32:
	ld.global.u32 	%r73, [%rd23+4];
	setp.eq.s32 	%p22, %r73, 0;
	@%p22 bra 	$L__BB3_34;
	mul.wide.s32 	%rd52, %r210, 4;
	add.s64 	%rd53, %rd32, %rd52;
	st.u32 	[%rd53], %r73;
	add.s32 	%r210, %r210, 1;
$L__BB3_34:
	ld.global.u32 	%r76, [%rd23];
	setp.eq.s32 	%p23, %r76, 0;
	@%p23 bra 	$L__BB3_36;
	mul.wide.s32 	%rd54, %r210, 4;
	add.s64 	%rd55, %rd32, %rd54;
	st.u32 	[%rd55], %r76;
	add.s32 	%r210, %r210, 1;
$L__BB3_36:
	ld.global.u32 	%r79, [%rd23+-4];
	setp.eq.s32 	%p24, %r79, 0;
	@%p24 bra 	$L__BB3_38;
	mul.wide.s32 	%rd56, %r210, 4;
	add.s64 	%rd57, %rd32, %rd56;
	st.u32 	[%rd57], %r79;
	add.s32 	%r210, %r210, 1;
$L__BB3_38:
	ld.global.u32 	%r82, [%rd23+-8];
	setp.eq.s32 	%p25, %r82, 0;
	@%p25 bra 	$L__BB3_40;
	mul.wide.s32 	%rd58, %r210, 4;
	add.s64 	%rd59, %rd32, %rd58;
	st.u32 	[%rd59], %r82;
	add.s32 	%r210, %r210, 1;
$L__BB3_40:
	ld.global.u32 	%r85, [%rd23+-12];
	setp.eq.s32 	%p26, %r85, 0;
	@%p26 bra 	$L__BB3_42;
	mul.wide.s32 	%rd60, %r210, 4;
	add.s64 	%rd61, %rd32, %rd60;
	st.u32 	[%rd61], %r85;
	add.s32 	%r210, %r210, 1;
$L__BB3_42:
	ld.global.u32 	%r88, [%rd22];
	setp.eq.s32 	%p27, %r88, 0;
	@%p27 bra 	$L__BB3_44;
	mul.wide.s32 	%rd62, %r210, 4;
	add.s64 	%rd63, %rd32, %rd62;
	st.u32 	[%rd63], %r88;
	add.s32 	%r210, %r210, 1;
$L__BB3_44:
	add.s32 	%r207, %r207, 8;
	add.s32 	%r206, %r206, -8;
	add.s32 	%r208, %r208, -8;
	setp.eq.s32 	%p28, %r207, 0;
	@%p28 bra 	$L__BB3_45;
	bra.uni 	$L__BB3_28;
$L__BB3_45:
	setp.eq.s32 	%p29, %r32, 0;
	@%p29 bra 	$L__BB3_64;
	and.b32  	%r39, %r128, 3;
	setp.lt.u32 	%p30, %r32, 4;
	@%p30 bra 	$L__BB3_55;
	cvt.u64.u32 	%rd64, %r31;
	cvt.s64.s32 	%rd65, %r208;
	add.s64 	%rd66, %rd65, %rd64;
	shl.b64 	%rd67, %rd66, 2;
	add.s64 	%rd20, %rd1, %rd67;
	ld.global.u32 	%r40, [%rd20+-4];
	setp.eq.s32 	%p31, %r40, 0;
	@%p31 bra 	$L__BB3_49;
	mul.wide.s32 	%rd68, %r210, 4;
	add.s64 	%rd69, %rd32, %rd68;
	st.u32 	[%rd69], %r40;
	add.s32 	%r210, %r210, 1;
$L__BB3_49:
	ld.global.u32 	%r43, [%rd20+-8];
	setp.eq.s32 	%p32, %r43, 0;
	@%p32 bra 	$L__BB3_51;
	mul.wide.s32 	%rd70, %r210, 4;
	add.s64 	%rd71, %rd32, %rd70;
	st.u32 	[%rd71], %r43;
	add.s32 	%r210, %r210, 1;
$L__BB3_51:
	ld.global.u32 	%r46, [%rd20+-12];
	setp.eq.s32 	%p33, %r46, 0;
	@%p33 bra 	$L__BB3_53;
	mul.wide.s32 	%rd72, %r210, 4;
	add.s64 	%rd73, %rd32, %rd72;
	st.u32 	[%rd73], %r46;
	add.s32 	%r210, %r210, 1;
$L__BB3_53:
	add.s32 	%r208, %r208, -4;
	ld.global.u32 	%r50, [%rd20+-16];
	setp.eq.s32 	%p34, %r50, 0;
	@%p34 bra 	$L__BB3_55;
	mul.wide.s32 	%rd74, %r210, 4;
	add.s64 	%rd75, %rd32, %rd74;
	st.u32 	[%rd75], %r50;
	add.s32 	%r210, %r210, 1;
$L__BB3_55:
	setp.eq.s32 	%p35, %r39, 0;
	@%p35 bra 	$L__BB3_64;
	setp.eq.s32 	%p36, %r39, 1;
	@%p36 bra 	$L__BB3_61;
	cvt.u64.u32 	%rd76, %r31;
	cvt.s64.s32 	%rd77, %r208;
	add.s64 	%rd78, %rd77, %rd76;
	shl.b64 	%rd79, %rd78, 2;
	add.s64 	%rd21, %rd1, %rd79;
	ld.global.u32 	%r54, [%rd21+-4];
	setp.eq.s32 	%p37, %r54, 0;
	@%p37 bra 	$L__BB3_59;
	mul.wide.s32 	%rd80, %r210, 4;
	add.s64 	%rd81, %rd32, %rd80;
	st.u32 	[%rd81], %r54;
	add.s32 	%r210, %r210, 1;
$L__BB3_59:
	add.s32 	%r208, %r208, -2;
	ld.global.u32 	%r58, [%rd21+-8];
	setp.eq.s32 	%p38, %r58, 0;
	@%p38 bra 	$L__BB3_61;
	mul.wide.s32 	%rd82, %r210, 4;
	add.s64 	%rd83, %rd32, %rd82;
	st.u32 	[%rd83], %r58;
	add.s32 	%r210, %r210, 1;
$L__BB3_61:
	and.b32  	%r144, %r128, 1;
	setp.eq.b32 	%p39, %r144, 1;
	not.pred 	%p40, %p39;
	@%p40 bra 	$L__BB3_64;
	cvt.u64.u32 	%rd84, %r31;
	cvt.s64.s32 	%rd85, %r208;
	add.s64 	%rd86, %rd85, %rd84;
	shl.b64 	%rd87, %rd86, 2;
	add.s64 	%rd88, %rd1, %rd87;
	ld.global.u32 	%r62, [%rd88+-4];
	setp.eq.s32 	%p41, %r62, 0;
	@%p41 bra 	$L__BB3_64;
	mul.wide.s32 	%rd89, %r210, 4;
	add.s64 	%rd90, %rd32, %rd89;
	st.u32 	[%rd90], %r62;
$L__BB3_64:
	mov.b32 	%r218, 0;
	mov.u32 	%r219, %r218;
$L__BB3_65:
	mul.wide.s32 	%rd91, %r218, 4;
	add.s64 	%rd92, %rd32, %rd91;
	ld.u32 	%r97, [%rd92];
	ld.u32 	%r146, [%rd92+4];
	setp.ne.s32 	%p42, %r97, %r146;
	@%p42 bra 	$L__BB3_87;
	add.s32 	%r218, %r218, 1;
	shl.b32 	%r147, %r97, 1;
	mul.wide.u32 	%rd95, %r219, 4;
	add.s64 	%rd96, %rd38, %rd95;
	st.u32 	[%rd96], %r147;
	bra.uni 	$L__BB3_88;
$L__BB3_67:
	setp.lt.u32 	%p44, %r17, 15;
	@%p44 bra 	$L__BB3_70;
	and.b32  	%r148, %r128, 2147483632;
	neg.s32 	%r222, %r148;
$L__BB3_69:
	.pragma "nounroll";
	add.s32 	%r222, %r222, 16;
	setp.eq.s32 	%p45, %r222, 0;
	@%p45 bra 	$L__BB3_70;
	bra.uni 	$L__BB3_69;
$L__BB3_70:
	setp.eq.s32 	%p46, %r32, 0;
	@%p46 bra 	$L__BB3_74;
	and.b32  	%r102, %r128, 3;
	setp.eq.s32 	%p47, %r102, 0;
	@%p47 bra 	$L__BB3_74;
	neg.s32 	%r221, %r102;
$L__BB3_73:
	.pragma "nounroll";
	add.s32 	%r221, %r221, 1;
	setp.ne.s32 	%p48, %r221, 0;
	@%p48 bra 	$L__BB3_73;
$L__BB3_74:
	setp.lt.u32 	%p49, %r17, 15;
	add.s32 	%r106, %r31, %r128;
	mov.b32 	%r225, 0;
	@%p49 bra 	$L__BB3_77;
	and.b32  	%r225, %r128, 2147483632;
	neg.s32 	%r224, %r225;
	add.s64 	%rd114, %rd38, 32;
	add.s64 	%rd25, %rd1, -28;
	mad.lo.s32 	%r150, %r128, %r1, %r128;
	add.s32 	%r223, %r150, -1;
$L__BB3_76:
	.pragma "nounroll";
	mul.wide.s32 	%rd97, %r223, 4;
	add.s64 	%rd98, %rd25, %rd97;
	ld.u32 	%r151, [%rd114+-32];
	st.global.u32 	[%rd98+28], %r151;
	ld.u32 	%r152, [%rd114+-28];
	st.global.u32 	[%rd98+24], %r152;
	ld.u32 	%r153, [%rd114+-24];
	st.global.u32 	[%rd98+20], %r153;
	ld.u32 	%r154, [%rd114+-20];
	st.global.u32 	[%rd98+16], %r154;
	ld.u32 	%r155, [%rd114+-16];
	st.global.u32 	[%rd98+12], %r155;
	ld.u32 	%r156, [%rd114+-12];
	st.global.u32 	[%rd98+8], %r156;
	ld.u32 	%r157, [%rd114+-8];
	st.global.u32 	[%rd98+4], %r157;
	ld.u32 	%r158, [%rd114+-4];
	st.global.u32 	[%rd98], %r158;
	ld.u32 	%r159, [%rd114];
	st.global.u32 	[%rd98+-4], %r159;
	ld.u32 	%r160, [%rd114+4];
	st.global.u32 	[%rd98+-8], %r160;
	ld.u32 	%r161, [%rd114+8];
	st.global.u32 	[%rd98+-12], %r161;
	ld.u32 	%r162, [%rd114+12];
	st.global.u32 	[%rd98+-16], %r162;
	ld.u32 	%r163, [%rd114+16];
	st.global.u32 	[%rd98+-20], %r163;
	ld.u32 	%r164, [%rd114+20];
	st.global.u32 	[%rd98+-24], %r164;
	ld.u32 	%r165, [%rd114+24];
	st.global.u32 	[%rd98+-28], %r165;
	ld.u32 	%r166, [%rd114+28];
	st.global.u32 	[%rd98+-32], %r166;
	add.s32 	%r224, %r224, 16;
	add.s64 	%rd114, %rd114, 64;
	add.s32 	%r223, %r223, -16;
	setp.ne.s32 	%p50, %r224, 0;
	@%p50 bra 	$L__BB3_76;
$L__BB3_77:
	setp.eq.s32 	%p51, %r18, 0;
	@%p51 bra 	$L__BB3_86;
	setp.lt.u32 	%p52, %r18, 8;
	@%p52 bra 	$L__BB3_80;
	mul.wide.u32 	%rd99, %r225, 4;
	add.s64 	%rd100, %rd38, %rd99;
	ld.u32 	%r167, [%rd100];
	not.b32 	%r168, %r225;
	add.s32 	%r169, %r106, %r168;
	mul.wide.s32 	%rd101, %r169, 4;
	add.s64 	%rd102, %rd1, %rd101;
	st.global.u32 	[%rd102], %r167;
	ld.u32 	%r170, [%rd100+4];
	st.global.u32 	[%rd102+-4], %r170;
	ld.u32 	%r171, [%rd100+8];
	st.global.u32 	[%rd102+-8], %r171;
	ld.u32 	%r172, [%rd100+12];
	st.global.u32 	[%rd102+-12], %r172;
	ld.u32 	%r173, [%rd100+16];
	st.global.u32 	[%rd102+-16], %r173;
	ld.u32 	%r174, [%rd100+20];
	st.global.u32 	[%rd102+-20], %r174;
	ld.u32 	%r175, [%rd100+24];
	st.global.u32 	[%rd102+-24], %r175;
	ld.u32 	%r176, [%rd100+28];
	st.global.u32 	[%rd102+-28], %r176;
	add.s32 	%r225, %r225, 8;
$L__BB3_80:
	setp.eq.s32 	%p53, %r32, 0;
	@%p53 bra 	$L__BB3_86;
	and.b32  	%r119, %r128, 3;
	setp.lt.u32 	%p54, %r32, 4;
	@%p54 bra 	$L__BB3_83;
	mul.wide.u32 	%rd103, %r225, 4;
	add.s64 	%rd104, %rd38, %rd103;
	ld.u32 	%r177, [%rd104];
	not.b32 	%r178, %r225;
	add.s32 	%r179, %r106, %r178;
	mul.wide.s32 	%rd105, %r179, 4;
	add.s64 	%rd106, %rd1, %rd105;
	st.global.u32 	[%rd106], %r177;
	ld.u32 	%r180, [%rd104+4];
	st.global.u32 	[%rd106+-4], %r180;
	ld.u32 	%r181, [%rd104+8];
	st.global.u32 	[%rd106+-8], %r181;
	ld.u32 	%r182, [%rd104+12];
	st.global.u32 	[%rd106+-12], %r182;
	add.s32 	%r225, %r225, 4;
$L__BB3_83:
	setp.eq.s32 	%p55, %r119, 0;
	@%p55 bra 	$L__BB3_86;
	mad.lo.s32 	%r183, %r128, %r1, %r128;
	not.b32 	%r184, %r225;
	add.s32 	%r229, %r184, %r183;
	mul.wide.u32 	%rd107, %r225, 4;
	add.s64 	%rd115, %rd38, %rd107;
	neg.s32 	%r228, %r119;
$L__BB3_85:
	.pragma "nounroll";
	mul.wide.s32 	%rd108, %r229, 4;
	add.s64 	%rd109, %rd1, %rd108;
	ld.u32 	%r185, [%rd115];
	st.global.u32 	[%rd109], %r185;
	add.s32 	%r229, %r229, -1;
	add.s64 	%rd115, %rd115, 4;
	add.s32 	%r228, %r228, 1;
	setp.ne.s32 	%p56, %r228, 0;
	@%p56 bra 	$L__BB3_85;
$L__BB3_86:
	ret;
$L__BB3_87:
	mul.wide.u32 	%rd93, %r219, 4;
	add.s64 	%rd94, %rd38, %rd93;
	st.u32 	[%rd94], %r97;
$L__BB3_88:
	add.s32 	%r219, %r219, 1;
	add.s32 	%r218, %r218, 1;
	setp.lt.s32 	%p43, %r218, %r128;
	@%p43 bra 	$L__BB3_65;
	bra.uni 	$L__BB3_67;

}


// ===== COMPILED SASS (sm_100) =====

	.target	sm_100

	.elftype	@"ET_EXEC"


//--------------------- .note.nv.tkinfo           --------------------------
	.section	.note.nv.tkinfo,"",@"SHT_NOTE"
	.sectionflags	@"SHF_NOTE_NV_TKINFO"
	.tkinfo
        /*0018*/ 	.word	0x00000002
        /*0030*/ 	.string	""
        /*0030*/ 	.string	"ptxas"
        /*0030*/ 	.string	"Cuda compilation tools, release 13.0, V13.0.88"
        /*0030*/ 	.string	"Build cuda_13.0.r13.0/compiler.36424714_0"
        /*0030*/ 	.string	"-arch sm_100 -m 64 "



//--------------------- .note.nv.cuinfo           --------------------------
	.section	.note.nv.cuinfo,"",@"SHT_NOTE"
	.sectionflags	@"SHF_NOTE_NV_CUINFO"
        /*0018*/ 	.short	0x0002
        /*001a*/ 	.short	0x0064
        /*001c*/ 	.short	0x0082
	.zero		2


//--------------------- .nv.info                  --------------------------
	.section	.nv.info,"",@"SHT_CUDA_INFO"
	.align	4


	//----- nvinfo : EIATTR_REGCOUNT
	.align		4
        /*0000*/ 	.byte	0x04, 0x2f
        /*0002*/ 	.short	(.L_1 - .L_0)
	.align		4
.L_0:
        /*0004*/ 	.word	index@(_Z7mov_upKPiii)
        /*0008*/ 	.word	0x00000020


	//----- nvinfo : EIATTR_FRAME_SIZE
	.align		4
.L_1:
        /*000c*/ 	.byte	0x04, 0x11
        /*000e*/ 	.short	(.L_3 - .L_2)
	.align		4
.L_2:
        /*0010*/ 	.word	index@(_Z7mov_upKPiii)
        /*0014*/ 	.word	0x00000000


	//----- nvinfo : EIATTR_REGCOUNT
	.align		4
.L_3:
        /*0018*/ 	.byte	0x04, 0x2f
        /*001a*/ 	.short	(.L_5 - .L_4)
	.align		4
.L_4:
        /*001c*/ 	.word	index@(_Z9mov_downKPiii)
        /*0020*/ 	.word	0x00000028


	//----- nvinfo : EIATTR_FRAME_SIZE
	.align		4
.L_5:
        /*0024*/ 	.byte	0x04, 0x11
        /*0026*/ 	.short	(.L_7 - .L_6)
	.align		4
.L_6:
        /*0028*/ 	.word	index@(_Z9mov_downKPiii)
        /*002c*/ 	.word	0x00000000


	//----- nvinfo : EIATTR_REGCOUNT
	.align		4
.L_7:
        /*0030*/ 	.byte	0x04, 0x2f
        /*0032*/ 	.short	(.L_9 - .L_8)
	.align		4
.L_8:
        /*0034*/ 	.word	index@(_Z9mov_leftKPiii)
        /*0038*/ 	.word	0x0000001c


	//----- nvinfo : EIATTR_FRAME_SIZE
	.align		4
.L_9:
        /*003c*/ 	.byte	0x04, 0x11
        /*003e*/ 	.short	(.L_11 - .L_10)
	.align		4
.L_10:
        /*0040*/ 	.word	index@(_Z9mov_leftKPiii)
        /*0044*/ 	.word	0x00000000


	//----- nvinfo : EIATTR_REGCOUNT
	.align		4
.L_11:
        /*0048*/ 	.byte	0x04, 0x2f
        /*004a*/ 	.short	(.L_13 - .L_12)
	.align		4
.L_12:
        /*004c*/ 	.word	index@(_Z10mov_rightKPiii)
        /*0050*/ 	.word	0x00000020


	//----- nvinfo : EIATTR_FRAME_SIZE
	.align		4
.L_13:
        /*0054*/ 	.byte	0x04, 0x11
        /*0056*/ 	.short	(.L_15 - .L_14)
	.align		4
.L_14:
        /*0058*/ 	.word	index@(_Z10mov_rightKPiii)
        /*005c*/ 	.word	0x00000000


	//----- nvinfo : EIATTR_MIN_STACK_SIZE
	.align		4
.L_15:
        /*0060*/ 	.byte	0x04, 0x12
        /*0062*/ 	.short	(.L_17 - .L_16)
	.align		4
.L_16:
        /*0064*/ 	.word	index@(_Z10mov_rightKPiii)
        /*0068*/ 	.word	0x00000000


	//----- nvinfo : EIATTR_MIN_STACK_SIZE
	.align		4
.L_17:
        /*006c*/ 	.byte	0x04, 0x12
        /*006e*/ 	.short	(.L_19 - .L_18)
	.align		4
.L_18:
        /*0070*/ 	.word	index@(_Z9mov_leftKPiii)
        /*0074*/ 	.word	0x00000000


	//----- nvinfo : EIATTR_MIN_STACK_SIZE
	.align		4
.L_19:
        /*0078*/ 	.byte	0x04, 0x12
        /*007a*/ 	.short	(.L_21 - .L_20)
	.align		4
.L_20:
        /*007c*/ 	.word	index@(_Z9mov_downKPiii)
        /*0080*/ 	.word	0x00000000


	//----- nvinfo : EIATTR_MIN_STACK_SIZE
	.align		4
.L_21:
        /*0084*/ 	.byte	0x04, 0x12
        /*0086*/ 	.short	(.L_23 - .L_22)
	.align		4
.L_22:
        /*0088*/ 	.word	index@(_Z7mov_upKPiii)
        /*008c*/ 	.word	0x00000000
.L_23:


//--------------------- .nv.compat                --------------------------
	.section	.nv.compat,"",@"SHT_CUDA_COMPAT_INFO"
	.align	4
        /*0000*/ 	.byte	0x02, 0x09, 0x00, 0x00, 0x02, 0x02, 0x01, 0x00, 0x02, 0x05, 0x05, 0x00, 0x03, 0x07, 0x01, 0x01
        /*0010*/ 	.byte	0x02, 0x03, 0x00, 0x00, 0x02, 0x06, 0x01, 0x00, 0x04, 0x0b, 0x08, 0x00, 0x09, 0x00, 0x00, 0x00
        /*0020*/ 	.byte	0x00, 0x00, 0x00, 0x00


//--------------------- .nv.info._Z10mov_rightKPiii --------------------------
	.section	.nv.info._Z10mov_rightKPiii,"",@"SHT_CUDA_INFO"
	.sectionflags	@""
	.align	4


	//----- nvinfo : EIATTR_CUDA_API_VERSION
	.align		4
        /*0000*/ 	.byte	0x04, 0x37
        /*0002*/ 	.short	(.L_25 - .L_24)
.L_24:
        /*0004*/ 	.word	0x00000082


	//----- nvinfo : EIATTR_KPARAM_INFO
	.align		4
.L_25:
        /*0008*/ 	.byte	0x04, 0x17
        /*000a*/ 	.short	(.L_27 - .L_26)
.L_26:
        /*000c*/ 	.word	0x00000000
        /*0010*/ 	.short	0x0002
        /*0012*/ 	.short	0x000c
        /*0014*/ 	.byte	0x00, 0xf0, 0x11, 0x00


	//----- nvinfo : EIATTR_KPARAM_INFO
	.align		4
.L_27:
        /*0018*/ 	.byte	0x04, 0x17
        /*001a*/ 	.short	(.L_29 - .L_28)
.L_28:
        /*001c*/ 	.word	0x00000000
        /*0020*/ 	.short	0x0001
        /*0022*/ 	.short	0x0008
        /*0024*/ 	.byte	0x00, 0xf0, 0x11, 0x00


	//----- nvinfo : EIATTR_KPARAM_INFO
	.align		4
.L_29:
        /*0028*/ 	.byte	0x04, 0x17
        /*002a*/ 	.short	(.L_31 - .L_30)
.L_30:
        /*002c*/ 	.word	0x00000000
        /*0030*/ 	.short	0x0000
        /*0032*/ 	.short	0x0000
        /*0034*/ 	.byte	0x00, 0xf5, 0x21, 0x00


	//----- nvinfo : EIATTR_SPARSE_MMA_MASK
	.align		4
.L_31:
        /*0038*/ 	.byte	0x03, 0x50
        /*003a*/ 	.short	0x0000


	//----- nvinfo : EIATTR_MAXREG_COUNT
	.align		4
        /*003c*/ 	.byte	0x03, 0x1b
        /*003e*/ 	.short	0x00ff


	//----- nvinfo : EIATTR_EXTERNS
	.align		4
        /*0040*/ 	.byte	0x04, 0x0f
        /*0042*/ 	.short	(.L_33 - .L_32)


	//   ....[0]....
	.align		4
.L_32:
        /*0044*/ 	.word	index@(malloc)


	//----- nvinfo : EIATTR_MERCURY_ISA_VERSION
	.align		4
.L_33:
        /*0048*/ 	.byte	0x03, 0x5f
        /*004a*/ 	.short	0x0101


	//----- nvinfo : EIATTR_VRC_CTA_INIT_COUNT
	.align		4
        /*004c*/ 	.byte	0x02, 0x4a
	.zero		1
	.zero		1


	//----- nvinfo : EIATTR_SYSCALL_OFFSETS
	.align		4
        /*0050*/ 	.byte	0x04, 0x46
        /*0052*/ 	.short	(.L_35 - .L_34)


	//   ....[0]....
.L_34:
        /*0054*/ 	.word	0x000000b0


	//   ....[1]....
        /*0058*/ 	.word	0x000009c0


	//----- nvinfo : EIATTR_EXIT_INSTR_OFFSETS
	.align		4
.L_35:
        /*005c*/ 	.byte	0x04, 0x1c
        /*005e*/ 	.short	(.L_37 - .L_36)


	//   ....[0]....
.L_36:
        /*0060*/ 	.word	0x000009e0


	//   ....[1]....
        /*0064*/ 	.word	0x00002280


	//   ....[2]....
        /*0068*/ 	.word	0x00002470


	//   ....[3]....
        /*006c*/ 	.word	0x000025e0


	//   ....[4]....
        /*0070*/ 	.word	0x00002740


	//----- nvinfo : EIATTR_CRS_STACK_SIZE
	.align		4
.L_37:
        /*0074*/ 	.byte	0x04, 0x1e
        /*0076*/ 	.short	(.L_39 - .L_38)
.L_38:
        /*0078*/ 	.word	0x00000000


	//----- nvinfo : EIATTR_CBANK_PARAM_SIZE
	.align		4
.L_39:
        /*007c*/ 	.byte	0x03, 0x19
        /*007e*/ 	.short	0x0010


	//----- nvinfo : EIATTR_PARAM_CBANK
	.align		4
        /*0080*/ 	.byte	0x04, 0x0a
        /*0082*/ 	.short	(.L_41 - .L_40)
	.align		4
.L_40:
        /*0084*/ 	.word	index@(.nv.constant0._Z10mov_rightKPiii)
        /*0088*/ 	.short	0x0380
        /*008a*/ 	.short	0x0010


	//----- nvinfo : EIATTR_SW_WAR
	.align		4
.L_41:
        /*008c*/ 	.byte	0x04, 0x36
        /*008e*/ 	.short	(.L_43 - .L_42)
.L_42:
        /*0090*/ 	.word	0x00000008
.L_43:


//--------------------- .nv.info._Z9mov_leftKPiii --------------------------
	.section	.nv.info._Z9mov_leftKPiii,"",@"SHT_CUDA_INFO"
	.sectionflags	@""
	.align	4


	//----- nvinfo : EIATTR_CUDA_API_VERSION
	.align		4
        /*0000*/ 	.byte	0x04, 0x37
        /*0002*/ 	.short	(.L_45 - .L_44)
.L_44:
        /*0004*/ 	.word	0x00000082


	//----- nvinfo : EIATTR_KPARAM_INFO
	.align		4
.L_45:
        /*0008*/ 	.byte	0x04, 0x17
        /*000a*/ 	.short	(.L_47 - .L_46)
.L_46:
        /*000c*/ 	.word	0x00000000
        /*0010*/ 	.short	0x0002
        /*0012*/ 	.short	0x000c
        /*0014*/ 	.byte	0x00, 0xf0, 0x11, 0x00


	//----- nvinfo : EIATTR_KPARAM_INFO
	.align		4
.L_47:
        /*0018*/ 	.byte	0x04, 0x17
        /*001a*/ 	.short	(.L_49 - .L_48)
.L_48:
        /*001c*/ 	.word	0x00000000
        /*0020*/ 	.short	0x0001
        /*0022*/ 	.short	0x0008
        /*0024*/ 	.byte	0x00, 0xf0, 0x11, 0x00


	//----- nvinfo : EIATTR_KPARAM_INFO
	.align		4
.L_49:
        /*0028*/ 	.byte	0x04, 0x17
        /*002a*/ 	.short	(.L_51 - .L_50)
.L_50:
        /*002c*/ 	.word	0x00000000
        /*0030*/ 	.short	0x0000
        /*0032*/ 	.short	0x0000
        /*0034*/ 	.byte	0x00, 0xf5, 0x21, 0x00


	//----- nvinfo : EIATTR_SPARSE_MMA_MASK
	.align		4
.L_51:
        /*0038*/ 	.byte	0x03, 0x50
        /*003a*/ 	.short	0x0000


	//----- nvinfo : EIATTR_MAXREG_COUNT
	.align		4
        /*003c*/ 	.byte	0x03, 0x1b
        /*003e*/ 	.short	0x00ff


	//----- nvinfo : EIATTR_EXTERNS
	.align		4
        /*0040*/ 	.byte	0x04, 0x0f
        /*0042*/ 	.short	(.L_53 - .L_52)


	//   ....[0]....
	.align		4
.L_52:
        /*0044*/ 	.word	index@(malloc)


	//----- nvinfo : EIATTR_MERCURY_ISA_VERSION
	.align		4
.L_53:
        /*0048*/ 	.byte	0x03, 0x5f
        /*004a*/ 	.short	0x0101


	//----- nvinfo : EIATTR_VRC_CTA_INIT_COUNT
	.align		4
        /*004c*/ 	.byte	0x02, 0x4a
	.zero		1
	.zero		1


	//----- nvinfo : EIATTR_SYSCALL_OFFSETS
	.align		4
        /*0050*/ 	.byte	0x04, 0x46
        /*0052*/ 	.short	(.L_55 - .L_54)


	//   ....[0]....
.L_54:
        /*0054*/ 	.word	0x000000b0


	//   ....[1]....
        /*0058*/ 	.word	0x000009c0


	//----- nvinfo : EIATTR_EXIT_INSTR_OFFSETS
	.align		4
.L_55:
        /*005c*/ 	.byte	0x04, 0x1c
        /*005e*/ 	.short	(.L_57 - .L_56)


	//   ....[0]....
.L_56:
        /*0060*/ 	.word	0x000009e0


	//   ....[1]....
        /*0064*/ 	.word	0x00002270


	//   ....[2]....
        /*0068*/ 	.word	0x000024d0


	//   ....[3]....
        /*006c*/ 	.word	0x000026c0


	//   ....[4]....
        /*0070*/ 	.word	0x00002820


	//----- nvinfo : EIATTR_CRS_STACK_SIZE
	.align		4
.L_57:
        /*0074*/ 	.byte	0x04, 0x1e
        /*0076*/ 	.short	(.L_59 - .L_58)
.L_58:
        /*0078*/ 	.word	0x00000000


	//----- nvinfo : EIATTR_CBANK_PARAM_SIZE
	.align		4
.L_59:
        /*007c*/ 	.byte	0x03, 0x19
        /*007e*/ 	.short	0x0010


	//----- nvinfo : EIATTR_PARAM_CBANK
	.align		4
        /*0080*/ 	.byte	0x04, 0x0a
        /*0082*/ 	.short	(.L_61 - .L_60)
	.align		4
.L_60:
        /*0084*/ 	.word	index@(.nv.constant0._Z9mov_leftKPiii)
        /*0088*/ 	.short	0x0380
        /*008a*/ 	.short	0x0010


	//----- nvinfo : EIATTR_SW_WAR
	.align		4
.L_61:
        /*008c*/ 	.byte	0x04, 0x36
        /*008e*/ 	.short	(.L_63 - .L_62)
.L_62:
        /*0090*/ 	.word	0x00000008
.L_63:


//--------------------- .nv.info._Z9mov_downKPiii --------------------------
	.section	.nv.info._Z9mov_downKPiii,"",@"SHT_CUDA_INFO"
	.sectionflags	@""
	.align	4


	//----- nvinfo : EIATTR_CUDA_API_VERSION
	.align		4
        /*0000*/ 	.byte	0x04, 0x37
        /*0002*/ 	.short	(.L_65 - .L_64)
.L_64:
        /*0004*/ 	.word	0x00000082


	//----- nvinfo : EIATTR_KPARAM_INFO
	.align		4
.L_65:
        /*0008*/ 	.byte	0x04, 0x17
        /*000a*/ 	.short	(.L_67 - .L_66)
.L_66:
        /*000c*/ 	.word	0x00000000
        /*0010*/ 	.short	0x0002
        /*0012*/ 	.short	0x000c
        /*0014*/ 	.byte	0x00, 0xf0, 0x11, 0x00


	//----- nvinfo : EIATTR_KPARAM_INFO
	.align		4
.L_67:
        /*0018*/ 	.byte	0x04, 0x17
        /*001a*/ 	.short	(.L_69 - .L_68)
.L_68:
        /*001c*/ 	.word	0x00000000
        /*0020*/ 	.short	0x0001
        /*0022*/ 	.short	0x0008
        /*0024*/ 	.byte	0x00, 0xf0, 0x11, 0x00


	//----- nvinfo : EIATTR_KPARAM_INFO
	.align		4
.L_69:
        /*0028*/ 	.byte	0x04, 0x17
        /*002a*/ 	.short	(.L_71 - .L_70)
.L_70:
        /*002c*/ 	.word	0x00000000
        /*0030*/ 	.short	0x0000
        /*0032*/ 	.short	0x0000
        /*0034*/ 	.byte	0x00, 0xf5, 0x21, 0x00


	//----- nvinfo : EIATTR_SPARSE_MMA_MASK
	.align		4
.L_71:
        /*0038*/ 	.byte	0x03, 0x50
        /*003a*/ 	.short	0x0000


	//----- nvinfo : EIATTR_MAXREG_COUNT
	.align		4
        /*003c*/ 	.byte	0x03, 0x1b
        /*003e*/ 	.short	0x00ff


	//----- nvinfo : EIATTR_EXTERNS
	.align		4
        /*0040*/ 	.byte	0x04, 0x0f
        /*0042*/ 	.short	(.L_73 - .L_72)


	//   ....[0]....
	.align		4
.L_72:
        /*0044*/ 	.word	index@(malloc)


	//----- nvinfo : EIATTR_MERCURY_ISA_VERSION
	.align		4
.L_73:
        /*0048*/ 	.byte	0x03, 0x5f
        /*004a*/ 	.short	0x0101


	//----- nvinfo : EIATTR_VRC_CTA_INIT_COUNT
	.align		4
        /*004c*/ 	.byte	0x02, 0x4a
	.zero		1
	.zero		1


	//----- nvinfo : EIATTR_SYSCALL_OFFSETS
	.align		4
        /*0050*/ 	.byte	0x04, 0x46
        /*0052*/ 	.short	(.L_75 - .L_74)


	//   ....[0]....
.L_74:
        /*0054*/ 	.word	0x000000b0


	//   ....[1]....
        /*0058*/ 	.word	0x000009c0


	//----- nvinfo : EIATTR_EXIT_INSTR_OFFSETS
	.align		4
.L_75:
        /*005c*/ 	.byte	0x04, 0x1c
        /*005e*/ 	.short	(.L_77 - .L_76)


	//   ....[0]....
.L_76:
        /*0060*/ 	.word	0x000009e0


	//   ....[1]....
        /*0064*/ 	.word	0x00002860


	//   ....[2]....
        /*0068*/ 	.word	0x00002ba0


	//   ....[3]....
        /*006c*/ 	.word	0x00002db0


	//   ....[4]....
        /*0070*/ 	.word	0x00002ef0


	//----- nvinfo : EIATTR_CRS_STACK_SIZE
	.align		4
.L_77:
        /*0074*/ 	.byte	0x04, 0x1e
        /*0076*/ 	.short	(.L_79 - .L_78)
.L_78:
        /*0078*/ 	.word	0x00000000


	//----- nvinfo : EIATTR_CBANK_PARAM_SIZE
	.align		4
.L_79:
        /*007c*/ 	.byte	0x03, 0x19
        /*007e*/ 	.short	0x0010


	//----- nvinfo : EIATTR_PARAM_CBANK
	.align		4
        /*0080*/ 	.byte	0x04, 0x0a
        /*0082*/ 	.short	(.L_81 - .L_80)
	.align		4
.L_80:
        /*0084*/ 	.word	index@(.nv.constant0._Z9mov_downKPiii)
        /*0088*/ 	.short	0x0380
        /*008a*/ 	.short	0x0010


	//----- nvinfo : EIATTR_SW_WAR
	.align		4
.L_81:
        /*008c*/ 	.byte	0x04, 0x36
        /*008e*/ 	.short	(.L_83 - .L_82)
.L_82:
        /*0090*/ 	.word	0x00000008
.L_83:


//--------------------- .nv.info._Z7mov_upKPiii   --------------------------
	.section	.nv.info._Z7mov_upKPiii,"",@"SHT_CUDA_INFO"
	.sectionflags	@""
	.align	4


	//----- nvinfo : EIATTR_CUDA_API_VERSION
	.align		4
        /*0000*/ 	.byte	0x04, 0x37
        /*0002*/ 	.short	(.L_85 - .L_84)
.L_84:
        /*0004*/ 	.word	0x00000082


	//----- nvinfo : EIATTR_KPARAM_INFO
	.align		4
.L_85:
        /*0008*/ 	.byte	0x04, 0x17
        /*000a*/ 	.short	(.L_87 - .L_86)
.L_86:
        /*000c*/ 	.word	0x00000000
        /*0010*/ 	.short	0x0002
        /*0012*/ 	.short	0x000c
        /*0014*/ 	.byte	0x00, 0xf0, 0x11, 0x00


	//----- nvinfo : EIATTR_KPARAM_INFO
	.align		4
.L_87:
        /*0018*/ 	.byte	0x04, 0x17
        /*001a*/ 	.short	(.L_89 - .L_88)
.L_88:
        /*001c*/ 	.word	0x00000000
        /*0020*/ 	.short	0x0001
        /*0022*/ 	.short	0x0008
        /*0024*/ 	.byte	0x00, 0xf0, 0x11, 0x00


	//----- nvinfo : EIATTR_KPARAM_INFO
	.align		4
.L_89:
        /*0028*/ 	.byte	0x04, 0x17
        /*002a*/ 	.short	(.L_91 - .L_90)
.L_90:
        /*002c*/ 	.word	0x00000000
        /*0030*/ 	.short	0x0000
        /*0032*/ 	.short	0x0000
        /*0034*/ 	.byte	0x00, 0xf5, 0x21, 0x00


	//----- nvinfo : EIATTR_SPARSE_MMA_MASK
	.align		4
.L_91:
        /*0038*/ 	.byte	0x03, 0x50
        /*003a*/ 	.short	0x0000


	//----- nvinfo : EIATTR_MAXREG_COUNT
	.align		4
        /*003c*/ 	.byte	0x03, 0x1b
        /*003e*/ 	.short	0x00ff


	//----- nvinfo : EIATTR_EXTERNS
	.align		4
        /*0040*/ 	.byte	0x04, 0x0f
        /*0042*/ 	.short	(.L_93 - .L_92)


	//   ....[0]....
	.align		4
.L_92:
        /*0044*/ 	.word	index@(malloc)


	//----- nvinfo : EIATTR_MERCURY_ISA_VERSION
	.align		4
.L_93:
        /*0048*/ 	.byte	0x03, 0x5f
        /*004a*/ 	.short	0x0101


	//----- nvinfo : EIATTR_VRC_CTA_INIT_COUNT
	.align		4
        /*004c*/ 	.byte	0x02, 0x4a
	.zero		1
	.zero		1


	//----- nvinfo : EIATTR_SYSCALL_OFFSETS
	.align		4
        /*0050*/ 	.byte	0x04, 0x46
        /*0052*/ 	.short	(.L_95 - .L_94)


	//   ....[0]....
.L_94:
        /*0054*/ 	.word	0x000000b0


	//   ....[1]....
        /*0058*/ 	.word	0x000009c0


	//----- nvinfo : EIATTR_EXIT_INSTR_OFFSETS
	.align		4
.L_95:
        /*005c*/ 	.byte	0x04, 0x1c
        /*005e*/ 	.short	(.L_97 - .L_96)


	//   ....[0]....
.L_96:
        /*0060*/ 	.word	0x000009e0


	//   ....[1]....
        /*0064*/ 	.word	0x00002300


	//   ....[2]....
        /*0068*/ 	.word	0x00002550


	//   ....[3]....
        /*006c*/ 	.word	0x000026f0


	//   ....[4]....
        /*0070*/ 	.word	0x00002820


	//----- nvinfo : EIATTR_CRS_STACK_SIZE
	.align		4
.L_97:
        /*0074*/ 	.byte	0x04, 0x1e
        /*0076*/ 	.short	(.L_99 - .L_98)
.L_98:
        /*0078*/ 	.word	0x00000000


	//----- nvinfo : EIATTR_CBANK_PARAM_SIZE
	.align		4
.L_99:
        /*007c*/ 	.byte	0x03, 0x19
        /*007e*/ 	.short	0x0010


	//----- nvinfo : EIATTR_PARAM_CBANK
	.align		4
        /*0080*/ 	.byte	0x04, 0x0a
        /*0082*/ 	.short	(.L_101 - .L_100)
	.align		4
.L_100:
        /*0084*/ 	.word	index@(.nv.constant0._Z7mov_upKPiii)
        /*0088*/ 	.short	0x0380
        /*008a*/ 	.short	0x0010


	//----- nvinfo : EIATTR_SW_WAR
	.align		4
.L_101:
        /*008c*/ 	.byte	0x04, 0x36
        /*008e*/ 	.short	(.L_103 - .L_102)
.L_102:
        /*0090*/ 	.word	0x00000008
.L_103:


//--------------------- .nv.callgraph             --------------------------
	.section	.nv.callgraph,"",@"SHT_CUDA_CALLGRAPH"
	.align	4
	.sectionentsize	8
	.align		4
        /*0000*/ 	.word	0x00000000
	.align		4
        /*0004*/ 	.word	0xffffffff
	.align		4
        /*0008*/ 	.word	index@(_Z10mov_rightKPiii)
	.align		4
        /*000c*/ 	.word	index@(malloc)
	.align		4
        /*0010*/ 	.word	index@(_Z9mov_leftKPiii)
	.align		4
        /*0014*/ 	.word	index@(malloc)
	.align		4
        /*0018*/ 	.word	index@(_Z9mov_downKPiii)
	.align		4
        /*001c*/ 	.word	index@(malloc)
	.align		4
        /*0020*/ 	.word	index@(_Z7mov_upKPiii)
	.align		4
        /*0024*/ 	.word	index@(malloc)
	.align		4
        /*0028*/ 	.word	0x00000000
	.align		4
        /*002c*/ 	.word	0xfffffffe
	.align		4
        /*0030*/ 	.word	0x00000000
	.align		4
        /*0034*/ 	.word	0xfffffffd
	.align		4
        /*0038*/ 	.word	0x00000000
	.align		4
        /*003c*/ 	.word	0xfffffffc


//--------------------- .nv.constant4             --------------------------
	.section	.nv.constant4,"a",@progbits
	.align	8
	.align		8
.nv.constant4:
        /*0000*/ 	.dword	malloc


//--------------------- .text._Z10mov_rightKPiii  --------------------------
	.section	.text._Z10mov_rightKPiii,"ax",@progbits
	.align	128
        .global         _Z10mov_rightKPiii
        .type           _Z10mov_rightKPiii,@function
        .size           _Z10mov_rightKPiii,(.L_x_109 - _Z10mov_rightKPiii)
        .other          _Z10mov_rightKPiii,@"STO_CUDA_ENTRY STV_DEFAULT"
_Z10mov_rightKPiii:
.text._Z10mov_rightKPiii:
[----:B------:R-:W0:Y:S01]  /*0000*/  LDC R1, c[0x0][0x37c] ;  /* 0x0000df00ff017b82 */ /* 0x000e220000000800 */
[----:B------:R-:W1:Y:S01]  /*0010*/  LDCU UR36, c[0x0][0x388] ;  /* 0x00007100ff2477ac */ /* 0x000e620008000800 */
[----:B------:R-:W-:-:S06]  /*0020*/  MOV R0, 0x0 ;  /* 0x0000000000007802 */ /* 0x000fcc0000000f00 */
[----:B------:R2:W3:Y:S01]  /*0030*/  LDC.64 R2, c[0x4][R0] ;  /* 0x0100000000027b82 */ /* 0x0004e20000000a00 */
[----:B-1----:R-:W-:-:S06]  /*0040*/  UIMAD.WIDE UR36, UR36, 0x4, URZ ;  /* 0x00000004242478a5 */ /* 0x002fcc000f8e02ff */
[----:B------:R-:W-:Y:S02]  /*0050*/  IMAD.U32 R7, RZ, RZ, UR37 ;  /* 0x00000025ff077e24 */ /* 0x000fe4000f8e00ff */
[----:B------:R-:W-:Y:S02]  /*0060*/  IMAD.U32 R5, RZ, RZ, UR37 ;  /* 0x00000025ff057e24 */ /* 0x000fe4000f8e00ff */
[----:B------:R-:W-:Y:S02]  /*0070*/  IMAD.U32 R4, RZ, RZ, UR36 ;  /* 0x00000024ff047e24 */ /* 0x000fe4000f8e00ff */
[----:B------:R-:W-:Y:S02]  /*0080*/  IMAD.U32 R6, RZ, RZ, UR36 ;  /* 0x00000024ff067e24 */ /* 0x000fe4000f8e00ff */
[----:B--2---:R-:W-:-:S07]  /*0090*/  IMAD.MOV.U32 R5, RZ, RZ, R7 ;  /* 0x000000ffff057224 */ /* 0x004fce00078e0007 */
[----:B------:R-:W-:-:S07]  /*00a0*/  LEPC R20, `(.L_x_0) ;  /* 0x000000001014794e */ /* 0x000fce0000000000 */
[----:B0--3--:R-:W-:Y:S05]  /*00b0*/  CALL.ABS.NOINC R2 ;  /* 0x0000000002007343 */ /* 0x009fea0003c00000 */
.L_x_0:
[----:B------:R-:W0:Y:S01]  /*00c0*/  LDC R22, c[0x0][0x388] ;  /* 0x0000e200ff167b82 */ /* 0x000e220000000800 */
[----:B------:R-:W-:Y:S02]  /*00d0*/  IMAD.MOV.U32 R16, RZ, RZ, R4 ;  /* 0x000000ffff107224 */ /* 0x000fe400078e0004 */
[----:B------:R-:W-:-:S05]  /*00e0*/  IMAD.MOV.U32 R17, RZ, RZ, R5 ;  /* 0x000000ffff117224 */ /* 0x000fca00078e0005 */
[----:B------:R-:W1:Y:S01]  /*00f0*/  LDC.64 R18, c[0x0][0x358] ;  /* 0x0000d600ff127b82 */ /* 0x000e620000000a00 */
[----:B0-----:R-:W-:-:S04]  /*0100*/  ISETP.GE.AND P0, PT, R22, 0x1, PT ;  /* 0x000000011600780c */ /* 0x001fc80003f06270 */
[----:B------:R-:W-:-:S09]  /*0110*/  P2R R0, PR, RZ, 0x1 ;  /* 0x00000001ff007803 */ /* 0x000fd20000000000 */
[----:B-1----:R-:W-:Y:S05]  /*0120*/  @!P0 BRA `(.L_x_1) ;  /* 0x0000000800048947 */ /* 0x002fea0003800000 */
[C---:B------:R-:W-:Y:S01]  /*0130*/  VIADD R0, R22.reuse, 0xffffffff ;  /* 0xffffffff16007836 */ /* 0x040fe20000000000 */
[----:B------:R-:W-:Y:S01]  /*0140*/  LOP3.LUT R6, R22, 0xf, RZ, 0xc0, !PT ;  /* 0x0000000f16067812 */ /* 0x000fe200078ec0ff */
[----:B------:R-:W-:-:S03]  /*0150*/  IMAD.MOV.U32 R5, RZ, RZ, RZ ;  /* 0x000000ffff057224 */ /* 0x000fc600078e00ff */
[----:B------:R-:W-:Y:S02]  /*0160*/  ISETP.GE.U32.AND P1, PT, R0, 0xf, PT ;  /* 0x0000000f0000780c */ /* 0x000fe40003f26070 */
[----:B------:R-:W-:-:S11]  /*0170*/  ISETP.NE.AND P0, PT, R6, RZ, PT ;  /* 0x000000ff0600720c */ /* 0x000fd60003f05270 */
[----:B------:R-:W-:Y:S05]  /*0180*/  @!P1 BRA `(.L_x_2) ;  /* 0x0000000000f49947 */ /* 0x000fea0003800000 */
[----:B------:R-:W-:Y:S01]  /*0190*/  IADD3 R4, P1, PT, R16, 0x20, RZ ;  /* 0x0000002010047810 */ /* 0x000fe20007f3e0ff */
[----:B------:R-:W-:Y:S01]  /*01a0*/  BSSY.RECONVERGENT B0, `(.L_x_2) ;  /* 0x000003b000007945 */ /* 0x000fe20003800200 */
[----:B------:R-:W-:-:S03]  /*01b0*/  LOP3.LUT R5, R22, 0x7ffffff0, RZ, 0xc0, !PT ;  /* 0x7ffffff016057812 */ /* 0x000fc600078ec0ff */
[----:B------:R-:W-:Y:S02]  /*01c0*/  IMAD.X R7, RZ, RZ, R17, P1 ;  /* 0x000000ffff077224 */ /* 0x000fe400008e0611 */
[----:B------:R-:W-:-:S07]  /*01d0*/  IMAD.MOV R0, RZ, RZ, -R5 ;  /* 0x000000ffff007224 */ /* 0x000fce00078e0a05 */
.L_x_3:
[----:B------:R-:W-:Y:S01]  /*01e0*/  VIADD R0, R0, 0x10 ;  /* 0x0000001000007836 */ /* 0x000fe20000000000 */
[C---:B------:R-:W-:Y:S01]  /*01f0*/  R2UR UR4, R18.reuse ;  /* 0x00000000120472ca */ /* 0x040fe200000e0000 */
[----:B0-----:R-:W-:Y:S01]  /*0200*/  IMAD.MOV.U32 R2, RZ, RZ, R4 ;  /* 0x000000ffff027224 */ /* 0x001fe200078e0004 */
[C---:B------:R-:W-:Y:S01]  /*0210*/  R2UR UR5, R19.reuse ;  /* 0x00000000130572ca */ /* 0x040fe200000e0000 */
[----:B------:R-:W-:Y:S01]  /*0220*/  IMAD.MOV.U32 R3, RZ, RZ, R7 ;  /* 0x000000ffff037224 */ /* 0x000fe200078e0007 */
[C---:B------:R-:W-:Y:S02]  /*0230*/  R2UR UR6, R18.reuse ;  /* 0x00000000120672ca */ /* 0x040fe400000e0000 */
[C---:B------:R-:W-:Y:S02]  /*0240*/  R2UR UR7, R19.reuse ;  /* 0x00000000130772ca */ /* 0x040fe400000e0000 */
[----:B------:R-:W-:Y:S02]  /*0250*/  R2UR UR8, R18 ;  /* 0x00000000120872ca */ /* 0x000fe400000e0000 */
[----:B------:R-:W-:-:S02]  /*0260*/  R2UR UR9, R19 ;  /* 0x00000000130972ca */ /* 0x000fc400000e0000 */
[C---:B------:R-:W-:Y:S02]  /*0270*/  R2UR UR10, R18.reuse ;  /* 0x00000000120a72ca */ /* 0x040fe400000e0000 */
[C---:B------:R-:W-:Y:S01]  /*0280*/  R2UR UR11, R19.reuse ;  /* 0x00000000130b72ca */ /* 0x040fe200000e0000 */
[----:B------:R0:W-:Y:S01]  /*0290*/  ST.E desc[UR4][R2.64+-0x20], RZ ;  /* 0xffffe0ff02007985 */ /* 0x0001e2000c101904 */
[C---:B------:R-:W-:Y:S02]  /*02a0*/  R2UR UR12, R18.reuse ;  /* 0x00000000120c72ca */ /* 0x040fe400000e0000 */
[C---:B------:R-:W-:Y:S01]  /*02b0*/  R2UR UR13, R19.reuse ;  /* 0x00000000130d72ca */ /* 0x040fe200000e0000 */
[----:B------:R0:W-:Y:S01]  /*02c0*/  ST.E desc[UR6][R2.64+-0x1c], RZ ;  /* 0xffffe4ff02007985 */ /* 0x0001e2000c101906 */
[C---:B------:R-:W-:Y:S02]  /*02d0*/  R2UR UR14, R18.reuse ;  /* 0x00000000120e72ca */ /* 0x040fe400000e0000 */
[----:B------:R-:W-:Y:S01]  /*02e0*/  R2UR UR15, R19 ;  /* 0x00000000130f72ca */ /* 0x000fe200000e0000 */
[----:B------:R0:W-:Y:S01]  /*02f0*/  ST.E desc[UR8][R2.64+-0x18], RZ ;  /* 0xffffe8ff02007985 */ /* 0x0001e2000c101908 */
[----:B------:R-:W-:-:S02]  /*0300*/  R2UR UR16, R18 ;  /* 0x00000000121072ca */ /* 0x000fc400000e0000 */
        /* <DEDUP_REMOVED lines=27> */
[----:B------:R-:W-:Y:S01]  /*04c0*/  R2UR UR35, R19 ;  /* 0x00000000132372ca */ /* 0x000fe200000e0000 */
[----:B------:R0:W-:Y:S01]  /*04d0*/  ST.E desc[UR28][R2.64+0x10], RZ ;  /* 0x000010ff02007985 */ /* 0x0001e2000c10191c */
[----:B------:R-:W-:Y:S02]  /*04e0*/  ISETP.NE.AND P1, PT, R0, RZ, PT ;  /* 0x000000ff0000720c */ /* 0x000fe40003f25270 */
[----:B------:R-:W-:Y:S01]  /*04f0*/  IADD3 R4, P2, PT, R2, 0x40, RZ ;  /* 0x0000004002047810 */ /* 0x000fe20007f5e0ff */
[----:B------:R0:W-:Y:S04]  /*0500*/  ST.E desc[UR30][R2.64+0x14], RZ ;  /* 0x000014ff02007985 */ /* 0x0001e8000c10191e */
[----:B------:R0:W-:Y:S01]  /*0510*/  ST.E desc[UR32][R2.64+0x18], RZ ;  /* 0x000018ff02007985 */ /* 0x0001e2000c101920 */
[----:B------:R-:W-:-:S03]  /*0520*/  IMAD.X R7, RZ, RZ, R3, P2 ;  /* 0x000000ffff077224 */ /* 0x000fc600010e0603 */
[----:B------:R0:W-:Y:S02]  /*0530*/  ST.E desc[UR34][R2.64+0x1c], RZ ;  /* 0x00001cff02007985 */ /* 0x0001e4000c101922 */
[----:B------:R-:W-:Y:S05]  /*0540*/  @P1 BRA `(.L_x_3) ;  /* 0xfffffffc00241947 */ /* 0x000fea000383ffff */
[----:B------:R-:W-:Y:S05]  /*0550*/  BSYNC.RECONVERGENT B0 ;  /* 0x0000000000007941 */ /* 0x000fea0003800200 */
.L_x_2:
[----:B------:R-:W-:Y:S04]  /*0560*/  BSSY.RECONVERGENT B0, `(.L_x_1) ;  /* 0x000003d000007945 */ /* 0x000fe80003800200 */
[----:B------:R-:W-:Y:S05]  /*0570*/  @!P0 BRA `(.L_x_4) ;  /* 0x0000000000ec8947 */ /* 0x000fea0003800000 */
[----:B------:R-:W-:Y:S02]  /*0580*/  ISETP.GE.U32.AND P0, PT, R6, 0x8, PT ;  /* 0x000000080600780c */ /* 0x000fe40003f06070 */
[----:B------:R-:W-:-:S04]  /*0590*/  LOP3.LUT R0, R22, 0x7, RZ, 0xc0, !PT ;  /* 0x0000000716007812 */ /* 0x000fc800078ec0ff */
[----:B------:R-:W-:-:S07]  /*05a0*/  ISETP.NE.AND P1, PT, R0, RZ, PT ;  /* 0x000000ff0000720c */ /* 0x000fce0003f25270 */
[----:B------:R-:W-:Y:S06]  /*05b0*/  @!P0 BRA `(.L_x_5) ;  /* 0x0000000000688947 */ /* 0x000fec0003800000 */
[C---:B------:R-:W-:Y:S01]  /*05c0*/  R2UR UR4, R18.reuse ;  /* 0x00000000120472ca */ /* 0x040fe200000e0000 */
[----:B0-----:R-:W-:Y:S01]  /*05d0*/  IMAD.WIDE.U32 R2, R5, 0x4, R16 ;  /* 0x0000000405027825 */ /* 0x001fe200078e0010 */
[----:B------:R-:W-:Y:S02]  /*05e0*/  R2UR UR5, R19 ;  /* 0x00000000130572ca */ /* 0x000fe400000e0000 */
[C---:B------:R-:W-:Y:S01]  /*05f0*/  R2UR UR6, R18.reuse ;  /* 0x00000000120672ca */ /* 0x040fe200000e0000 */
[----:B------:R-:W-:Y:S01]  /*0600*/  VIADD R5, R5, 0x8 ;  /* 0x0000000805057836 */ /* 0x000fe20000000000 */
        /* <DEDUP_REMOVED lines=15> */
[----:B------:R-:W-:Y:S02]  /*0700*/  R2UR UR18, R18 ;  /* 0x00000000121272ca */ /* 0x000fe400000e0000 */
[----:B------:R-:W-:Y:S01]  /*0710*/  R2UR UR19, R19 ;  /* 0x00000000131372ca */ /* 0x000fe200000e0000 */
[----:B------:R1:W-:Y:S04]  /*0720*/  ST.E desc[UR12][R2.64+0x10], RZ ;  /* 0x000010ff02007985 */ /* 0x0003e8000c10190c */
[----:B------:R1:W-:Y:S04]  /*0730*/  ST.E desc[UR14][R2.64+0x14], RZ ;  /* 0x000014ff02007985 */ /* 0x0003e8000c10190e */
[----:B------:R1:W-:Y:S04]  /*0740*/  ST.E desc[UR16][R2.64+0x18], RZ ;  /* 0x000018ff02007985 */ /* 0x0003e8000c101910 */
[----:B------:R1:W-:Y:S02]  /*0750*/  ST.E desc[UR18][R2.64+0x1c], RZ ;  /* 0x00001cff02007985 */ /* 0x0003e4000c101912 */
.L_x_5:
[----:B------:R-:W-:Y:S05]  /*0760*/  @!P1 BRA `(.L_x_4) ;  /* 0x0000000000709947 */ /* 0x000fea0003800000 */
[----:B------:R-:W-:Y:S02]  /*0770*/  ISETP.GE.U32.AND P0, PT, R0, 0x4, PT ;  /* 0x000000040000780c */ /* 0x000fe40003f06070 */
[----:B------:R-:W-:-:S04]  /*0780*/  LOP3.LUT R0, R22, 0x3, RZ, 0xc0, !PT ;  /* 0x0000000316007812 */ /* 0x000fc800078ec0ff */
[----:B------:R-:W-:-:S07]  /*0790*/  ISETP.NE.AND P1, PT, R0, RZ, PT ;  /* 0x000000ff0000720c */ /* 0x000fce0003f25270 */
[C---:B------:R-:W-:Y:S01]  /*07a0*/  @P0 R2UR UR4, R18.reuse ;  /* 0x00000000120402ca */ /* 0x040fe200000e0000 */
[----:B01----:R-:W-:Y:S01]  /*07b0*/  @P0 IMAD.WIDE.U32 R2, R5, 0x4, R16 ;  /* 0x0000000405020825 */ /* 0x003fe200078e0010 */
[----:B------:R-:W-:Y:S02]  /*07c0*/  @P0 R2UR UR5, R19 ;  /* 0x00000000130502ca */ /* 0x000fe400000e0000 */
[C---:B------:R-:W-:Y:S01]  /*07d0*/  @P0 R2UR UR6, R18.reuse ;  /* 0x00000000120602ca */ /* 0x040fe200000e0000 */
[----:B------:R-:W-:Y:S01]  /*07e0*/  @P0 VIADD R5, R5, 0x4 ;  /* 0x0000000405050836 */ /* 0x000fe20000000000 */
[C---:B------:R-:W-:Y:S02]  /*07f0*/  @P0 R2UR UR7, R19.reuse ;  /* 0x00000000130702ca */ /* 0x040fe400000e0000 */
[----:B------:R-:W-:Y:S02]  /*0800*/  @P0 R2UR UR8, R18 ;  /* 0x00000000120802ca */ /* 0x000fe400000e0000 */
[----:B------:R-:W-:-:S02]  /*0810*/  @P0 R2UR UR9, R19 ;  /* 0x00000000130902ca */ /* 0x000fc400000e0000 */
[----:B------:R-:W-:Y:S02]  /*0820*/  @P0 R2UR UR10, R18 ;  /* 0x00000000120a02ca */ /* 0x000fe400000e0000 */
[----:B------:R-:W-:Y:S01]  /*0830*/  @P0 R2UR UR11, R19 ;  /* 0x00000000130b02ca */ /* 0x000fe200000e0000 */
[----:B------:R2:W-:Y:S04]  /*0840*/  @P0 ST.E desc[UR4][R2.64], RZ ;  /* 0x000000ff02000985 */ /* 0x0005e8000c101904 */
[----:B------:R2:W-:Y:S04]  /*0850*/  @P0 ST.E desc[UR6][R2.64+0x4], RZ ;  /* 0x000004ff02000985 */ /* 0x0005e8000c101906 */
[----:B------:R2:W-:Y:S04]  /*0860*/  @P0 ST.E desc[UR8][R2.64+0x8], RZ ;  /* 0x000008ff02000985 */ /* 0x0005e8000c101908 */
[----:B------:R2:W-:Y:S01]  /*0870*/  @P0 ST.E desc[UR10][R2.64+0xc], RZ ;  /* 0x00000cff02000985 */ /* 0x0005e2000c10190a */
[----:B------:R-:W-:Y:S05]  /*0880*/  @!P1 BRA `(.L_x_4) ;  /* 0x0000000000289947 */ /* 0x000fea0003800000 */
[----:B--2---:R-:W-:-:S04]  /*0890*/  IMAD.WIDE.U32 R2, R5, 0x4, R16 ;  /* 0x0000000405027825 */ /* 0x004fc800078e0010 */
[----:B------:R-:W-:-:S07]  /*08a0*/  IMAD.MOV R0, RZ, RZ, -R0 ;  /* 0x000000ffff007224 */ /* 0x000fce00078e0a00 */
.L_x_6:
[----:B------:R-:W-:Y:S01]  /*08b0*/  VIADD R0, R0, 0x1 ;  /* 0x0000000100007836 */ /* 0x000fe20000000000 */
[----:B------:R-:W-:Y:S02]  /*08c0*/  R2UR UR4, R18 ;  /* 0x00000000120472ca */ /* 0x000fe400000e0000 */
[----:B------:R-:W-:Y:S02]  /*08d0*/  R2UR UR5, R19 ;  /* 0x00000000130572ca */ /* 0x000fe400000e0000 */
[----:B------:R-:W-:-:S11]  /*08e0*/  ISETP.NE.AND P0, PT, R0, RZ, PT ;  /* 0x000000ff0000720c */ /* 0x000fd60003f05270 */
[----:B------:R0:W-:Y:S02]  /*08f0*/  ST.E desc[UR4][R2.64], RZ ;  /* 0x000000ff02007985 */ /* 0x0001e4000c101904 */
[----:B0-----:R-:W-:-:S05]  /*0900*/  IADD3 R2, P1, PT, R2, 0x4, RZ ;  /* 0x0000000402027810 */ /* 0x001fca0007f3e0ff */
[----:B------:R-:W-:Y:S01]  /*0910*/  IMAD.X R3, RZ, RZ, R3, P1 ;  /* 0x000000ffff037224 */ /* 0x000fe200008e0603 */
[----:B------:R-:W-:Y:S07]  /*0920*/  @P0 BRA `(.L_x_6) ;  /* 0xfffffffc00e00947 */ /* 0x000fee000383ffff */
.L_x_4:
[----:B------:R-:W-:Y:S05]  /*0930*/  BSYNC.RECONVERGENT B0 ;  /* 0x0000000000007941 */ /* 0x000fea0003800200 */
.L_x_1:
[----:B------:R-:W-:Y:S01]  /*0940*/  MOV R0, 0x0 ;  /* 0x0000000000007802 */ /* 0x000fe20000000f00 */
[----:B------:R-:W-:Y:S02]  /*0950*/  IMAD.U32 R7, RZ, RZ, UR37 ;  /* 0x00000025ff077e24 */ /* 0x000fe4000f8e00ff */
[----:B------:R-:W-:Y:S01]  /*0960*/  IMAD.U32 R5, RZ, RZ, UR37 ;  /* 0x00000025ff057e24 */ /* 0x000fe2000f8e00ff */
[----:B012---:R0:W1:Y:S01]  /*0970*/  LDC.64 R2, c[0x4][R0] ;  /* 0x0100000000027b82 */ /* 0x0070620000000a00 */
[----:B------:R-:W-:Y:S02]  /*0980*/  IMAD.U32 R4, RZ, RZ, UR36 ;  /* 0x00000024ff047e24 */ /* 0x000fe4000f8e00ff */
[----:B------:R-:W-:Y:S02]  /*0990*/  IMAD.U32 R6, RZ, RZ, UR36 ;  /* 0x00000024ff067e24 */ /* 0x000fe4000f8e00ff */
[----:B------:R-:W-:-:S07]  /*09a0*/  IMAD.MOV.U32 R5, RZ, RZ, R7 ;  /* 0x000000ffff057224 */ /* 0x000fce00078e0007 */
[----:B------:R-:W-:-:S07]  /*09b0*/  LEPC R20, `(.L_x_7) ;  /* 0x000000001014794e */ /* 0x000fce0000000000 */
[----:B01----:R-:W-:Y:S05]  /*09c0*/  CALL.ABS.NOINC R2 ;  /* 0x0000000002007343 */ /* 0x003fea0003c00000 */
.L_x_7:
[----:B------:R-:W-:-:S13]  /*09d0*/  ISETP.GE.AND P6, PT, R22, 0x1, PT ;  /* 0x000000011600780c */ /* 0x000fda0003fc6270 */
[----:B------:R-:W-:Y:S05]  /*09e0*/  @!P6 EXIT ;  /* 0x000000000000e94d */ /* 0x000fea0003800000 */
[----:B------:R-:W0:Y:S01]  /*09f0*/  LDC R15, c[0x0][0x388] ;  /* 0x0000e200ff0f7b82 */ /* 0x000e220000000800 */
[----:B------:R-:W1:Y:S01]  /*0a00*/  S2R R0, SR_TID.X ;  /* 0x0000000000007919 */ /* 0x000e620000002100 */
[----:B------:R-:W-:Y:S02]  /*0a10*/  IMAD.MOV.U32 R9, RZ, RZ, RZ ;  /* 0x000000ffff097224 */ /* 0x000fe400078e00ff */
[C---:B0-----:R-:W-:Y:S01]  /*0a20*/  VIADD R2, R15.reuse, 0xffffffff ;  /* 0xffffffff0f027836 */ /* 0x041fe20000000000 */
[----:B------:R-:W-:-:S04]  /*0a30*/  LOP3.LUT R3, R15, 0xf, RZ, 0xc0, !PT ;  /* 0x0000000f0f037812 */ /* 0x000fc800078ec0ff */
[----:B------:R-:W-:Y:S02]  /*0a40*/  ISETP.GE.U32.AND P1, PT, R2, 0xf, PT ;  /* 0x0000000f0200780c */ /* 0x000fe40003f26070 */
[----:B------:R-:W-:-:S11]  /*0a50*/  ISETP.NE.AND P0, PT, R3, RZ, PT ;  /* 0x000000ff0300720c */ /* 0x000fd60003f05270 */
[----:B-1----:R-:W-:Y:S05]  /*0a60*/  @!P1 BRA `(.L_x_8) ;  /* 0x0000000000f49947 */ /* 0x002fea0003800000 */
[----:B------:R-:W-:Y:S01]  /*0a70*/  IADD3 R10, P1, PT, R4, 0x20, RZ ;  /* 0x00000020040a7810 */ /* 0x000fe20007f3e0ff */
[----:B------:R-:W-:Y:S01]  /*0a80*/  BSSY.RECONVERGENT B0, `(.L_x_8) ;  /* 0x000003b000007945 */ /* 0x000fe20003800200 */
[----:B------:R-:W-:-:S03]  /*0a90*/  LOP3.LUT R9, R15, 0x7ffffff0, RZ, 0xc0, !PT ;  /* 0x7ffffff00f097812 */ /* 0x000fc600078ec0ff */
[----:B------:R-:W-:Y:S02]  /*0aa0*/  IMAD.X R11, RZ, RZ, R5, P1 ;  /* 0x000000ffff0b7224 */ /* 0x000fe400008e0605 */
[----:B------:R-:W-:-:S07]  /*0ab0*/  IMAD.MOV R8, RZ, RZ, -R9 ;  /* 0x000000ffff087224 */ /* 0x000fce00078e0a09 */
.L_x_9:
        /* <DEDUP_REMOVED lines=56> */
.L_x_8:
        /* <DEDUP_REMOVED lines=31> */
.L_x_11:
[----:B------:R-:W-:Y:S04]  /*1030*/  BSSY.RECONVERGENT B0, `(.L_x_10) ;  /* 0x000001e000007945 */ /* 0x000fe80003800200 */
        /* <DEDUP_REMOVED lines=21> */
.L_x_13:
        /* <DEDUP_REMOVED lines=8> */
.L_x_12:
[----:B------:R-:W-:Y:S05]  /*1210*/  BSYNC.RECONVERGENT B0 ;  /* 0x0000000000007941 */ /* 0x000fea0003800200 */
.L_x_10:
[----:B------:R-:W3:Y:S01]  /*1220*/  LDCU UR4, c[0x0][0x388] ;  /* 0x00007100ff0477ac */ /* 0x000ee20008000800 */
[----:B------:R-:W-:Y:S01]  /*1230*/  ISETP.GE.U32.AND P1, PT, R2, 0x7, PT ;  /* 0x000000070200780c */ /* 0x000fe20003f26070 */
[----:B012---:R-:W-:Y:S01]  /*1240*/  IMAD R7, R0, R15, RZ ;  /* 0x0000000f00077224 */ /* 0x007fe200078e02ff */
[----:B------:R-:W-:Y:S01]  /*1250*/  LOP3.LUT R6, R15, 0x7, RZ, 0xc0, !PT ;  /* 0x000000070f067812 */ /* 0x000fe200078ec0ff */
[----:B------:R-:W-:-:S03]  /*1260*/  IMAD.MOV.U32 R9, RZ, RZ, RZ ;  /* 0x000000ffff097224 */ /* 0x000fc600078e00ff */
[----:B------:R-:W-:Y:S01]  /*1270*/  ISETP.NE.AND P0, PT, R6, RZ, PT ;  /* 0x000000ff0600720c */ /* 0x000fe20003f05270 */
[----:B---3--:R-:W-:-:S06]  /*1280*/  IMAD.U32 R26, RZ, RZ, UR4 ;  /* 0x00000004ff1a7e24 */ /* 0x008fcc000f8e00ff */
[----:B------:R-:W-:Y:S06]  /*1290*/  @!P1 BRA `(.L_x_14) ;  /* 0x0000000400549947 */ /* 0x000fec0003800000 */
[----:B------:R-:W0:Y:S01]  /*12a0*/  LDC.64 R12, c[0x0][0x380] ;  /* 0x0000e000ff0c7b82 */ /* 0x000e220000000a00 */
[----:B------:R-:W-:Y:S01]  /*12b0*/  IMAD.MOV.U32 R10, RZ, RZ, -0x20 ;  /* 0xffffffe0ff0a7424 */ /* 0x000fe200078e00ff */
[----:B------:R-:W-:Y:S01]  /*12c0*/  BSSY.RECONVERGENT B0, `(.L_x_14) ;  /* 0x0000052000007945 */ /* 0x000fe20003800200 */
[----:B------:R-:W-:Y:S02]  /*12d0*/  IMAD.MOV.U32 R11, RZ, RZ, -0x1 ;  /* 0xffffffffff0b7424 */ /* 0x000fe400078e00ff */
[----:B------:R-:W-:Y:S01]  /*12e0*/  IMAD R8, R0, R15, R15 ;  /* 0x0000000f00087224 */ /* 0x000fe200078e020f */
[----:B------:R-:W-:Y:S01]  /*12f0*/  LOP3.LUT R15, R15, 0x7ffffff8, RZ, 0xc0, !PT ;  /* 0x7ffffff80f0f7812 */ /* 0x000fe200078ec0ff */
[----:B------:R-:W-:Y:S02]  /*1300*/  IMAD.MOV.U32 R9, RZ, RZ, RZ ;  /* 0x000000ffff097224 */ /* 0x000fe400078e00ff */
[----:B------:R-:W-:Y:S02]  /*1310*/  IMAD.U32 R26, RZ, RZ, UR4 ;  /* 0x00000004ff1a7e24 */ /* 0x000fe4000f8e00ff */
[----:B------:R-:W-:-:S02]  /*1320*/  VIADD R8, R8, 0xffffffff ;  /* 0xffffffff08087836 */ /* 0x000fc40000000000 */
[----:B------:R-:W-:Y:S02]  /*1330*/  IMAD.MOV R25, RZ, RZ, -R15 ;  /* 0x000000ffff197224 */ /* 0x000fe400078e0a0f */
[C---:B0-----:R-:W-:Y:S01]  /*1340*/  IMAD.WIDE.U32 R10, R12.reuse, 0x1, R10 ;  /* 0x000000010c0a7825 */ /* 0x041fe200078e000a */
[----:B------:R-:W-:-:S03]  /*1350*/  IADD3 R12, P1, PT, R12, -0xc, RZ ;  /* 0xfffffff40c0c7810 */ /* 0x000fc60007f3e0ff */
[----:B------:R-:W-:Y:S01]  /*1360*/  IMAD.IADD R24, R11, 0x1, R13 ;  /* 0x000000010b187824 */ /* 0x000fe200078e020d */
[----:B------:R-:W-:-:S09]  /*1370*/  IADD3.X R13, PT, PT, R13, -0x1, RZ, P1, !PT ;  /* 0xffffffff0d0d7810 */ /* 0x000fd20000ffe4ff */
.L_x_15:
[----:B------:R-:W-:Y:S01]  /*1380*/  R2UR UR4, R18 ;  /* 0x00000000120472ca */ /* 0x000fe200000e0000 */
[----:B0-----:R-:W-:Y:S01]  /*1390*/  IMAD.WIDE R14, R8, 0x4, R12 ;  /* 0x00000004080e7825 */ /* 0x001fe200078e020c */
[----:B------:R-:W-:-:S13]  /*13a0*/  R2UR UR5, R19 ;  /* 0x00000000130572ca */ /* 0x000fda00000e0000 */
[----:B------:R-:W2:Y:S01]  /*13b0*/  LDG.E R27, desc[UR4][R14.64+0xc] ;  /* 0x00000c040e1b7981 */ /* 0x000ea2000c1e1900 */
[----:B------:R-:W-:Y:S02]  /*13c0*/  R2UR UR6, R18 ;  /* 0x00000000120672ca */ /* 0x000fe400000e0000 */
[----:B------:R-:W-:Y:S02]  /*13d0*/  R2UR UR7, R19 ;  /* 0x00000000130772ca */ /* 0x000fe400000e0000 */
[----:B--2---:R-:W-:-:S13]  /*13e0*/  ISETP.NE.AND P1, PT, R27, RZ, PT ;  /* 0x000000ff1b00720c */ /* 0x004fda0003f25270 */
[----:B------:R-:W-:Y:S01]  /*13f0*/  @P1 R2UR UR4, R18 ;  /* 0x00000000120412ca */ /* 0x000fe200000e0000 */
[----:B------:R-:W-:Y:S01]  /*1400*/  @P1 IMAD.WIDE R22, R9, 0x4, R16 ;  /* 0x0000000409161825 */ /* 0x000fe200078e0210 */
[----:B------:R-:W-:-:S13]  /*1410*/  @P1 R2UR UR5, R19 ;  /* 0x00000000130512ca */ /* 0x000fda00000e0000 */
[----:B------:R0:W-:Y:S04]  /*1420*/  @P1 ST.E desc[UR4][R22.64], R27 ;  /* 0x0000001b16001985 */ /* 0x0001e8000c101904 */
[----:B------:R-:W2:Y:S01]  /*1430*/  LDG.E R29, desc[UR6][R14.64+0x8] ;  /* 0x000008060e1d7981 */ /* 0x000ea2000c1e1900 */
[----:B------:R-:W-:Y:S01]  /*1440*/  @P1 VIADD R9, R9, 0x1 ;  /* 0x0000000109091836 */ /* 0x000fe20000000000 */
        /* <DEDUP_REMOVED lines=9> */
[----:B0-----:R-:W-:Y:S01]  /*14e0*/  @P1 IMAD.WIDE R22, R9, 0x4, R16 ;  /* 0x0000000409161825 */ /* 0x001fe200078e0210 */
[----:B------:R-:W-:-:S13]  /*14f0*/  @P1 R2UR UR5, R19 ;  /* 0x00000000130512ca */ /* 0x000fda00000e0000 */
[----:B------:R0:W-:Y:S04]  /*1500*/  @P1 ST.E desc[UR4][R22.64], R28 ;  /* 0x0000001c16001985 */ /* 0x0001e8000c101904 */
[----:B------:R-:W2:Y:S01]  /*1510*/  LDG.E R27, desc[UR6][R14.64] ;  /* 0x000000060e1b7981 */ /* 0x000ea2000c1e1900 */
[----:B------:R-:W-:Y:S01]  /*1520*/  @P1 VIADD R9, R9, 0x1 ;  /* 0x0000000109091836 */ /* 0x000fe20000000000 */
[----:B--2---:R-:W-:-:S13]  /*1530*/  ISETP.NE.AND P2, PT, R27, RZ, PT ;  /* 0x000000ff1b00720c */ /* 0x004fda0003f45270 */
[----:B------:R-:W-:Y:S01]  /*1540*/  @P2 R2UR UR4, R18 ;  /* 0x00000000120422ca */ /* 0x000fe200000e0000 */
[----:B-1----:R-:W-:Y:S01]  /*1550*/  @P2 IMAD.WIDE R20, R9, 0x4, R16 ;  /* 0x0000000409142825 */ /* 0x002fe200078e0210 */
[----:B------:R-:W-:-:S13]  /*1560*/  @P2 R2UR UR5, R19 ;  /* 0x00000000130522ca */ /* 0x000fda00000e0000 */
[----:B------:R-:W-:Y:S04]  /*1570*/  @P2 ST.E desc[UR4][R20.64], R27 ;  /* 0x0000001b14002985 */ /* 0x000fe8000c101904 */
[----:B------:R-:W2:Y:S01]  /*1580*/  LDG.E R29, desc[UR6][R14.64+-0x4] ;  /* 0xfffffc060e1d7981 */ /* 0x000ea2000c1e1900 */
[----:B------:R-:W-:Y:S01]  /*1590*/  @P2 VIADD R9, R9, 0x1 ;  /* 0x0000000109092836 */ /* 0x000fe20000000000 */
[----:B--2---:R-:W-:-:S13]  /*15a0*/  ISETP.NE.AND P1, PT, R29, RZ, PT ;  /* 0x000000ff1d00720c */ /* 0x004fda0003f25270 */
[----:B------:R-:W-:Y:S01]  /*15b0*/  @P1 R2UR UR4, R18 ;  /* 0x00000000120412ca */ /* 0x000fe200000e0000 */
[----:B0-----:R-:W-:Y:S01]  /*15c0*/  @P1 IMAD.WIDE R22, R9, 0x4, R16 ;  /* 0x0000000409161825 */ /* 0x001fe200078e0210 */
[----:B------:R-:W-:-:S13]  /*15d0*/  @P1 R2UR UR5, R19 ;  /* 0x00000000130512ca */ /* 0x000fda00000e0000 */
[----:B------:R0:W-:Y:S04]  /*15e0*/  @P1 ST.E desc[UR4][R22.64], R29 ;  /* 0x0000001d16001985 */ /* 0x0001e8000c101904 */
[----:B0-----:R-:W2:Y:S01]  /*15f0*/  LDG.E R23, desc[UR6][R14.64+-0x8] ;  /* 0xfffff8060e177981 */ /* 0x001ea2000c1e1900 */
[----:B------:R-:W-:Y:S01]  /*1600*/  @P1 VIADD R9, R9, 0x1 ;  /* 0x0000000109091836 */ /* 0x000fe20000000000 */
[----:B--2---:R-:W-:-:S13]  /*1610*/  ISETP.NE.AND P2, PT, R23, RZ, PT ;  /* 0x000000ff1700720c */ /* 0x004fda0003f45270 */
[----:B------:R-:W-:Y:S01]  /*1620*/  @P2 R2UR UR4, R18 ;  /* 0x00000000120422ca */ /* 0x000fe200000e0000 */
[----:B------:R-:W-:Y:S01]  /*1630*/  @P2 IMAD.WIDE R20, R9, 0x4, R16 ;  /* 0x0000000409142825 */ /* 0x000fe200078e0210 */
[----:B------:R-:W-:-:S13]  /*1640*/  @P2 R2UR UR5, R19 ;  /* 0x00000000130522ca */ /* 0x000fda00000e0000 */
[----:B------:R0:W-:Y:S04]  /*1650*/  @P2 ST.E desc[UR4][R20.64], R23 ;  /* 0x0000001714002985 */ /* 0x0001e8000c101904 */
[----:B0-----:R-:W2:Y:S01]  /*1660*/  LDG.E R21, desc[UR6][R14.64+-0xc] ;  /* 0xfffff4060e157981 */ /* 0x001ea2000c1e1900 */
[----:B------:R-:W-:Y:S01]  /*1670*/  IADD3 R27, P3, PT, R7, R26, RZ ;  /* 0x0000001a071b7210 */ /* 0x000fe20007f7e0ff */
[----:B------:R-:W-:-:S03]  /*1680*/  @P2 VIADD R9, R9, 0x1 ;  /* 0x0000000109092836 */ /* 0x000fc60000000000 */
[----:B------:R-:W-:Y:S02]  /*1690*/  LEA.HI.X.SX32 R22, R26, RZ, 0x1, P3 ;  /* 0x000000ff1a167211 */ /* 0x000fe400018f0eff */
[----:B------:R-:W-:-:S04]  /*16a0*/  LEA R28, P3, R27, R10, 0x2 ;  /* 0x0000000a1b1c7211 */ /* 0x000fc800078610ff */
[----:B------:R-:W-:Y:S02]  /*16b0*/  LEA.HI.X R29, R27, R24, R22, 0x2, P3 ;  /* 0x000000181b1d7211 */ /* 0x000fe400018f1416 */
[----:B--2---:R-:W-:-:S13]  /*16c0*/  ISETP.NE.AND P1, PT, R21, RZ, PT ;  /* 0x000000ff1500720c */ /* 0x004fda0003f25270 */
[----:B------:R-:W-:Y:S01]  /*16d0*/  @P1 R2UR UR4, R18 ;  /* 0x00000000120412ca */ /* 0x000fe200000e0000 */
[----:B------:R-:W-:Y:S01]  /*16e0*/  @P1 IMAD.WIDE R22, R9, 0x4, R16 ;  /* 0x0000000409161825 */ /* 0x000fe200078e0210 */
[----:B------:R-:W-:-:S13]  /*16f0*/  @P1 R2UR UR5, R19 ;  /* 0x00000000130512ca */ /* 0x000fda00000e0000 */
[----:B------:R0:W-:Y:S04]  /*1700*/  @P1 ST.E desc[UR4][R22.64], R21 ;  /* 0x0000001516001985 */ /* 0x0001e8000c101904 */
[----:B------:R-:W2:Y:S01]  /*1710*/  LDG.E R29, desc[UR6][R28.64] ;  /* 0x000000061c1d7981 */ /* 0x000ea2000c1e1900 */
[----:B------:R-:W-:Y:S02]  /*1720*/  VIADD R25, R25, 0x8 ;  /* 0x0000000819197836 */ /* 0x000fe40000000000 */
[----:B------:R-:W-:Y:S02]  /*1730*/  @P1 VIADD R9, R9, 0x1 ;  /* 0x0000000109091836 */ /* 0x000fe40000000000 */
[----:B------:R-:W-:Y:S01]  /*1740*/  VIADD R8, R8, 0xfffffff8 ;  /* 0xfffffff808087836 */ /* 0x000fe20000000000 */
[----:B------:R-:W-:Y:S01]  /*1750*/  ISETP.NE.AND P1, PT, R25, RZ, PT ;  /* 0x000000ff1900720c */ /* 0x000fe20003f25270 */
[----:B------:R-:W-:Y:S01]  /*1760*/  VIADD R26, R26, 0xfffffff8 ;  /* 0xfffffff81a1a7836 */ /* 0x000fe20000000000 */
[----:B--2---:R-:W-:-:S13]  /*1770*/  ISETP.NE.AND P2, PT, R29, RZ, PT ;  /* 0x000000ff1d00720c */ /* 0x004fda0003f45270 */
[----:B------:R-:W-:Y:S01]  /*1780*/  @P2 R2UR UR4, R18 ;  /* 0x00000000120422ca */ /* 0x000fe200000e0000 */
[----:B------:R-:W-:Y:S01]  /*1790*/  @P2 IMAD.WIDE R14, R9, 0x4, R16 ;  /* 0x00000004090e2825 */ /* 0x000fe200078e0210 */
[----:B------:R-:W-:-:S03]  /*17a0*/  @P2 R2UR UR5, R19 ;  /* 0x00000000130522ca */ /* 0x000fc600000e0000 */
[----:B------:R-:W-:-:S10]  /*17b0*/  @P2 VIADD R9, R9, 0x1 ;  /* 0x0000000109092836 */ /* 0x000fd40000000000 */
[----:B------:R0:W-:Y:S01]  /*17c0*/  @P2 ST.E desc[UR4][R14.64], R29 ;  /* 0x0000001d0e002985 */ /* 0x0001e2000c101904 */
[----:B------:R-:W-:Y:S05]  /*17d0*/  @P1 BRA `(.L_x_15) ;  /* 0xfffffff800e81947 */ /* 0x000fea000383ffff */
[----:B------:R-:W-:Y:S05]  /*17e0*/  BSYNC.RECONVERGENT B0 ;  /* 0x0000000000007941 */ /* 0x000fea0003800200 */
.L_x_14:
[----:B------:R-:W-:Y:S05]  /*17f0*/  @!P0 BRA `(.L_x_16) ;  /* 0x0000000400488947 */ /* 0x000fea0003800000 */
[----:B------:R-:W1:Y:S01]  /*1800*/  LDCU UR4, c[0x0][0x388] ;  /* 0x00007100ff0477ac */ /* 0x000e620008000800 */
[----:B------:R-:W-:Y:S01]  /*1810*/  ISETP.GE.U32.AND P0, PT, R6, 0x4, PT ;  /* 0x000000040600780c */ /* 0x000fe20003f06070 */
[----:B-1----:R-:W-:-:S04]  /*1820*/  ULOP3.LUT UR5, UR4, 0x3, URZ, 0xc0, !UPT ;  /* 0x0000000304057892 */ /* 0x002fc8000f8ec0ff */
[----:B------:R-:W-:-:S08]  /*1830*/  UISETP.NE.AND UP0, UPT, UR5, URZ, UPT ;  /* 0x000000ff0500728c */ /* 0x000fd0000bf05270 */
[----:B------:R-:W-:Y:S05]  /*1840*/  @!P0 BRA `(.L_x_17) ;  /* 0x0000000000908947 */ /* 0x000fea0003800000 */
[----:B------:R-:W1:Y:S01]  /*1850*/  LDCU.64 UR6, c[0x0][0x380] ;  /* 0x00007000ff0677ac */ /* 0x000e620008000a00 */
[----:B------:R-:W-:Y:S02]  /*1860*/  IADD3 R8, P0, PT, R7, R26, RZ ;  /* 0x0000001a07087210 */ /* 0x000fe40007f1e0ff */
[----:B------:R-:W-:Y:S02]  /*1870*/  R2UR UR8, R18 ;  /* 0x00000000120872ca */ /* 0x000fe400000e0000 */
[----:B------:R-:W-:Y:S02]  /*1880*/  R2UR UR9, R19 ;  /* 0x00000000130972ca */ /* 0x000fe400000e0000 */
[----:B------:R-:W-:Y:S02]  /*1890*/  LEA.HI.X.SX32 R11, R26, RZ, 0x1, P0 ;  /* 0x000000ff1a0b7211 */ /* 0x000fe400000f0eff */
[----:B-1----:R-:W-:-:S04]  /*18a0*/  LEA R10, P0, R8, UR6, 0x2 ;  /* 0x00000006080a7c11 */ /* 0x002fc8000f8010ff */
[----:B------:R-:W-:-:S05]  /*18b0*/  LEA.HI.X R11, R8, UR7, R11, 0x2, P0 ;  /* 0x00000007080b7c11 */ /* 0x000fca00080f140b */
[----:B0-----:R-:W2:Y:S02]  /*18c0*/  LDG.E R21, desc[UR8][R10.64+-0x4] ;  /* 0xfffffc080a157981 */ /* 0x001ea4000c1e1900 */
        /* <DEDUP_REMOVED lines=19> */
[----:B------:R-:W3:Y:S01]  /*1a00*/  LDG.E R21, desc[UR8][R10.64+-0x10] ;  /* 0xfffff0080a157981 */ /* 0x000ee2000c1e1900 */
[----:B------:R-:W-:Y:S02]  /*1a10*/  @P0 VIADD R9, R9, 0x1 ;  /* 0x0000000109090836 */ /* 0x000fe40000000000 */
[----:B------:R-:W-:Y:S01]  /*1a20*/  VIADD R26, R26, 0xfffffffc ;  /* 0xfffffffc1a1a7836 */ /* 0x000fe20000000000 */
[----:B---3--:R-:W-:-:S13]  /*1a30*/  ISETP.NE.AND P1, PT, R21, RZ, PT ;  /* 0x000000ff1500720c */ /* 0x008fda0003f25270 */
[----:B------:R-:W-:Y:S01]  /*1a40*/  @P1 R2UR UR6, R18 ;  /* 0x00000000120612ca */ /* 0x000fe200000e0000 */
[----:B-1----:R-:W-:Y:S01]  /*1a50*/  @P1 IMAD.WIDE R14, R9, 0x4, R16 ;  /* 0x00000004090e1825 */ /* 0x002fe200078e0210 */
[----:B------:R-:W-:-:S03]  /*1a60*/  @P1 R2UR UR7, R19 ;  /* 0x00000000130712ca */ /* 0x000fc600000e0000 */
[----:B------:R-:W-:-:S10]  /*1a70*/  @P1 VIADD R9, R9, 0x1 ;  /* 0x0000000109091836 */ /* 0x000fd40000000000 */
[----:B------:R2:W-:Y:S02]  /*1a80*/  @P1 ST.E desc[UR6][R14.64], R21 ;  /* 0x000000150e001985 */ /* 0x0005e4000c101906 */
.L_x_17:
[----:B------:R-:W-:Y:S05]  /*1a90*/  BRA.U !UP0, `(.L_x_16) ;  /* 0x0000000108a07547 */ /* 0x000fea000b800000 */
[----:B------:R-:W-:Y:S02]  /*1aa0*/  UISETP.NE.AND UP0, UPT, UR5, 0x1, UPT ;  /* 0x000000010500788c */ /* 0x000fe4000bf05270 */
[----:B------:R-:W-:-:S04]  /*1ab0*/  ULOP3.LUT UR4, UR4, 0x1, URZ, 0xc0, !UPT ;  /* 0x0000000104047892 */ /* 0x000fc8000f8ec0ff */
[----:B------:R-:W-:-:S03]  /*1ac0*/  UISETP.NE.U32.AND UP1, UPT, UR4, 0x1, UPT ;  /* 0x000000010400788c */ /* 0x000fc6000bf25070 */
[----:B------:R-:W-:Y:S08]  /*1ad0*/  BRA.U !UP0, `(.L_x_18) ;  /* 0x0000000108587547 */ /* 0x000ff0000b800000 */
[----:B------:R-:W1:Y:S01]  /*1ae0*/  LDCU.64 UR4, c[0x0][0x380] ;  /* 0x00007000ff0477ac */ /* 0x000e620008000a00 */
[----:B------:R-:W-:Y:S02]  /*1af0*/  IADD3 R8, P0, PT, R7, R26, RZ ;  /* 0x0000001a07087210 */ /* 0x000fe40007f1e0ff */
[----:B------:R-:W-:Y:S02]  /*1b00*/  R2UR UR6, R18 ;  /* 0x00000000120672ca */ /* 0x000fe400000e0000 */
[----:B------:R-:W-:Y:S02]  /*1b10*/  R2UR UR7, R19 ;  /* 0x00000000130772ca */ /* 0x000fe400000e0000 */
[----:B------:R-:W-:Y:S02]  /*1b20*/  LEA.HI.X.SX32 R11, R26, RZ, 0x1, P0 ;  /* 0x000000ff1a0b7211 */ /* 0x000fe400000f0eff */
[----:B-1----:R-:W-:-:S04]  /*1b30*/  LEA R10, P0, R8, UR4, 0x2 ;  /* 0x00000004080a7c11 */ /* 0x002fc8000f8010ff */
[----:B------:R-:W-:-:S05]  /*1b40*/  LEA.HI.X R11, R8, UR5, R11, 0x2, P0 ;  /* 0x00000005080b7c11 */ /* 0x000fca00080f140b */
[----:B0-2---:R-:W2:Y:S02]  /*1b50*/  LDG.E R21, desc[UR6][R10.64+-0x4] ;  /* 0xfffffc060a157981 */ /* 0x005ea4000c1e1900 */
[----:B--2---:R-:W-:-:S13]  /*1b60*/  ISETP.NE.AND P0, PT, R21, RZ, PT ;  /* 0x000000ff1500720c */ /* 0x004fda0003f05270 */
[----:B------:R-:W-:Y:S01]  /*1b70*/  @P0 R2UR UR4, R18 ;  /* 0x00000000120402ca */ /* 0x000fe200000e0000 */
[----:B------:R-:W-:Y:S01]  /*1b80*/  @P0 IMAD.WIDE R12, R9, 0x4, R16 ;  /* 0x00000004090c0825 */ /* 0x000fe200078e0210 */
[----:B------:R-:W-:-:S13]  /*1b90*/  @P0 R2UR UR5, R19 ;  /* 0x00000000130502ca */ /* 0x000fda00000e0000 */
[----:B------:R1:W-:Y:S04]  /*1ba0*/  @P0 ST.E desc[UR4][R12.64], R21 ;  /* 0x000000150c000985 */ /* 0x0003e8000c101904 */
[----:B------:R-:W2:Y:S01]  /*1bb0*/  LDG.E R23, desc[UR6][R10.64+-0x8] ;  /* 0xfffff8060a177981 */ /* 0x000ea2000c1e1900 */
[----:B------:R-:W-:Y:S02]  /*1bc0*/  @P0 VIADD R9, R9, 0x1 ;  /* 0x0000000109090836 */ /* 0x000fe40000000000 */
[----:B------:R-:W-:Y:S01]  /*1bd0*/  VIADD R26, R26, 0xfffffffe ;  /* 0xfffffffe1a1a7836 */ /* 0x000fe20000000000 */
[----:B--2---:R-:W-:-:S13]  /*1be0*/  ISETP.NE.AND P1, PT, R23, RZ, PT ;  /* 0x000000ff1700720c */ /* 0x004fda0003f25270 */
[----:B------:R-:W-:Y:S01]  /*1bf0*/  @P1 R2UR UR4, R18 ;  /* 0x00000000120412ca */ /* 0x000fe200000e0000 */
[----:B------:R-:W-:Y:S01]  /*1c00*/  @P1 IMAD.WIDE R14, R9, 0x4, R16 ;  /* 0x00000004090e1825 */ /* 0x000fe200078e0210 */
[----:B------:R-:W-:-:S03]  /*1c10*/  @P1 R2UR UR5, R19 ;  /* 0x00000000130512ca */ /* 0x000fc600000e0000 */
[----:B------:R-:W-:-:S10]  /*1c20*/  @P1 VIADD R9, R9, 0x1 ;  /* 0x0000000109091836 */ /* 0x000fd40000000000 */
[----:B------:R1:W-:Y:S02]  /*1c30*/  @P1 ST.E desc[UR4][R14.64], R23 ;  /* 0x000000170e001985 */ /* 0x0003e4000c101904 */
.L_x_18:
[----:B------:R-:W-:Y:S05]  /*1c40*/  BRA.U UP1, `(.L_x_16) ;  /* 0x0000000101347547 */ /* 0x000fea000b800000 */
[----:B------:R-:W3:Y:S01]  /*1c50*/  LDCU.64 UR4, c[0x0][0x380] ;  /* 0x00007000ff0477ac */ /* 0x000ee20008000a00 */
[----:B------:R-:W-:Y:S02]  /*1c60*/  IADD3 R8, P0, PT, R7, R26, RZ ;  /* 0x0000001a07087210 */ /* 0x000fe40007f1e0ff */
[----:B------:R-:W-:Y:S02]  /*1c70*/  R2UR UR6, R18 ;  /* 0x00000000120672ca */ /* 0x000fe400000e0000 */
[----:B------:R-:W-:Y:S02]  /*1c80*/  R2UR UR7, R19 ;  /* 0x00000000130772ca */ /* 0x000fe400000e0000 */
[----:B------:R-:W-:Y:S02]  /*1c90*/  LEA.HI.X.SX32 R11, R26, RZ, 0x1, P0 ;  /* 0x000000ff1a0b7211 */ /* 0x000fe400000f0eff */
[----:B---3--:R-:W-:-:S04]  /*1ca0*/  LEA R10, P0, R8, UR4, 0x2 ;  /* 0x00000004080a7c11 */ /* 0x008fc8000f8010ff */
[----:B------:R-:W-:-:S06]  /*1cb0*/  LEA.HI.X R11, R8, UR5, R11, 0x2, P0 ;  /* 0x00000005080b7c11 */ /* 0x000fcc00080f140b */
[----:B------:R-:W3:Y:S02]  /*1cc0*/  LDG.E R11, desc[UR6][R10.64+-0x4] ;  /* 0xfffffc060a0b7981 */ /* 0x000ee4000c1e1900 */
[----:B---3--:R-:W-:-:S13]  /*1cd0*/  ISETP.NE.AND P0, PT, R11, RZ, PT ;  /* 0x000000ff0b00720c */ /* 0x008fda0003f05270 */
[----:B------:R-:W-:Y:S01]  /*1ce0*/  @P0 R2UR UR4, R18 ;  /* 0x00000000120402ca */ /* 0x000fe200000e0000 */
[----:B------:R-:W-:Y:S01]  /*1cf0*/  @P0 IMAD.WIDE R8, R9, 0x4, R16 ;  /* 0x0000000409080825 */ /* 0x000fe200078e0210 */
[----:B------:R-:W-:-:S13]  /*1d00*/  @P0 R2UR UR5, R19 ;  /* 0x00000000130502ca */ /* 0x000fda00000e0000 */
[----:B------:R3:W-:Y:S02]  /*1d10*/  @P0 ST.E desc[UR4][R8.64], R11 ;  /* 0x0000000b08000985 */ /* 0x0007e4000c101904 */
.L_x_16:
[----:B---3--:R-:W3:Y:S01]  /*1d20*/  LDC R9, c[0x0][0x388] ;  /* 0x0000e200ff097b82 */ /* 0x008ee20000000800 */
[----:B------:R-:W-:Y:S01]  /*1d30*/  BSSY.RECONVERGENT B0, `(.L_x_19) ;  /* 0x0000018000007945 */ /* 0x000fe20003800200 */
[----:B------:R-:W-:Y:S02]  /*1d40*/  IMAD.MOV.U32 R8, RZ, RZ, RZ ;  /* 0x000000ffff087224 */ /* 0x000fe400078e00ff */
[----:B012---:R-:W-:-:S07]  /*1d50*/  IMAD.MOV.U32 R15, RZ, RZ, RZ ;  /* 0x000000ffff0f7224 */ /* 0x007fce00078e00ff */
.L_x_20:
[----:B------:R-:W-:Y:S01]  /*1d60*/  R2UR UR4, R18 ;  /* 0x00000000120472ca */ /* 0x000fe200000e0000 */
[----:B------:R-:W-:Y:S01]  /*1d70*/  IMAD.WIDE R10, R8, 0x4, R16 ;  /* 0x00000004080a7825 */ /* 0x000fe200078e0210 */
[C---:B------:R-:W-:Y:S02]  /*1d80*/  R2UR UR5, R19.reuse ;  /* 0x00000000130572ca */ /* 0x040fe400000e0000 */
[----:B------:R-:W-:Y:S02]  /*1d90*/  R2UR UR6, R18 ;  /* 0x00000000120672ca */ /* 0x000fe400000e0000 */
[----:B------:R-:W-:-:S09]  /*1da0*/  R2UR UR7, R19 ;  /* 0x00000000130772ca */ /* 0x000fd200000e0000 */
[----:B------:R-:W2:Y:S04]  /*1db0*/  LD.E R23, desc[UR4][R10.64] ;  /* 0x000000040a177980 */ /* 0x000ea8000c101900 */
[----:B------:R-:W2:Y:S02]  /*1dc0*/  LD.E R12, desc[UR6][R10.64+0x4] ;  /* 0x000004060a0c7980 */ /* 0x000ea4000c101900 */
[----:B--2---:R-:W-:Y:S01]  /*1dd0*/  ISETP.NE.AND P0, PT, R23, R12, PT ;  /* 0x0000000c1700720c */ /* 0x004fe20003f05270 */
[----:B------:R-:W-:-:S04]  /*1de0*/  IMAD.WIDE.U32 R12, R15, 0x4, R4 ;  /* 0x000000040f0c7825 */ /* 0x000fc800078e0004 */
[----:B------:R-:W-:-:S08]  /*1df0*/  VIADD R15, R15, 0x1 ;  /* 0x000000010f0f7836 */ /* 0x000fd00000000000 */
[----:B------:R-:W-:Y:S01]  /*1e00*/  @!P0 R2UR UR4, R18 ;  /* 0x00000000120482ca */ /* 0x000fe200000e0000 */
[----:B------:R-:W-:Y:S01]  /*1e10*/  @!P0 VIADD R8, R8, 0x1 ;  /* 0x0000000108088836 */ /* 0x000fe20000000000 */
[----:B------:R-:W-:Y:S01]  /*1e20*/  @!P0 R2UR UR5, R19 ;  /* 0x00000000130582ca */ /* 0x000fe200000e0000 */
[----:B------:R-:W-:Y:S01]  /*1e30*/  @!P0 IMAD.SHL.U32 R21, R23, 0x2, RZ ;  /* 0x0000000217158824 */ /* 0x000fe200078e00ff */
[----:B------:R-:W-:Y:S01]  /*1e40*/  @P0 R2UR UR6, R18 ;  /* 0x00000000120602ca */ /* 0x000fe200000e0000 */
[----:B------:R-:W-:Y:S01]  /*1e50*/  VIADD R8, R8, 0x1 ;  /* 0x0000000108087836 */ /* 0x000fe20000000000 */
[----:B------:R-:W-:-:S09]  /*1e60*/  @P0 R2UR UR7, R19 ;  /* 0x00000000130702ca */ /* 0x000fd200000e0000 */
[----:B------:R0:W-:Y:S04]  /*1e70*/  @!P0 ST.E desc[UR4][R12.64], R21 ;  /* 0x000000150c008985 */ /* 0x0001e8000c101904 */
[----:B------:R0:W-:Y:S01]  /*1e80*/  @P0 ST.E desc[UR6][R12.64], R23 ;  /* 0x000000170c000985 */ /* 0x0001e2000c101906 */
[----:B---3--:R-:W-:-:S13]  /*1e90*/  ISETP.GE.AND P0, PT, R8, R9, PT ;  /* 0x000000090800720c */ /* 0x008fda0003f06270 */
[----:B0-----:R-:W-:Y:S05]  /*1ea0*/  @!P0 BRA `(.L_x_20) ;  /* 0xfffffffc00ac8947 */ /* 0x001fea000383ffff */
[----:B------:R-:W-:Y:S05]  /*1eb0*/  BSYNC.RECONVERGENT B0 ;  /* 0x0000000000007941 */ /* 0x000fea0003800200 */
.L_x_19:
[----:B------:R-:W-:Y:S01]  /*1ec0*/  ISETP.GE.U32.AND P1, PT, R2, 0xf, PT ;  /* 0x0000000f0200780c */ /* 0x000fe20003f26070 */
[----:B------:R-:W-:Y:S01]  /*1ed0*/  IMAD.MOV.U32 R11, RZ, RZ, RZ ;  /* 0x000000ffff0b7224 */ /* 0x000fe200078e00ff */
[----:B------:R-:W-:-:S11]  /*1ee0*/  ISETP.NE.AND P0, PT, R3, RZ, PT ;  /* 0x000000ff0300720c */ /* 0x000fd60003f05270 */
[----:B------:R-:W-:Y:S05]  /*1ef0*/  @!P1 BRA `(.L_x_21) ;  /* 0x0000000000e09947 */ /* 0x000fea0003800000 */
[----:B------:R-:W0:Y:S01]  /*1f00*/  LDC.64 R12, c[0x0][0x380] ;  /* 0x0000e000ff0c7b82 */ /* 0x000e220000000a00 */
[----:B------:R-:W-:Y:S01]  /*1f10*/  IADD3 R8, P2, PT, R4, 0x20, RZ ;  /* 0x0000002004087810 */ /* 0x000fe20007f5e0ff */
[----:B------:R-:W-:Y:S01]  /*1f20*/  IMAD R21, R0, R9, R9 ;  /* 0x0000000900157224 */ /* 0x000fe200078e0209 */
[----:B------:R-:W-:Y:S01]  /*1f30*/  LOP3.LUT R11, R9, 0x7ffffff0, RZ, 0xc0, !PT ;  /* 0x7ffffff0090b7812 */ /* 0x000fe200078ec0ff */
[----:B------:R-:W-:Y:S02]  /*1f40*/  BSSY.RECONVERGENT B0, `(.L_x_21) ;  /* 0x0000033000007945 */ /* 0x000fe40003800200 */
[----:B------:R-:W-:Y:S02]  /*1f50*/  VIADD R21, R21, 0xffffffff ;  /* 0xffffffff15157836 */ /* 0x000fe40000000000 */
[----:B------:R-:W-:Y:S02]  /*1f60*/  IMAD.X R23, RZ, RZ, R5, P2 ;  /* 0x000000ffff177224 */ /* 0x000fe400010e0605 */
[----:B------:R-:W-:Y:S01]  /*1f70*/  IMAD.MOV R2, RZ, RZ, -R11 ;  /* 0x000000ffff027224 */ /* 0x000fe200078e0a0b */
[----:B0-----:R-:W-:-:S04]  /*1f80*/  IADD3 R12, P1, PT, R12, -0x1c, RZ ;  /* 0xffffffe40c0c7810 */ /* 0x001fc80007f3e0ff */
[----:B------:R-:W-:-:S09]  /*1f90*/  IADD3.X R13, PT, PT, R13, -0x1, RZ, P1, !PT ;  /* 0xffffffff0d0d7810 */ /* 0x000fd20000ffe4ff */
.L_x_22:
[----:B------:R-:W-:Y:S01]  /*1fa0*/  R2UR UR4, R18 ;  /* 0x00000000120472ca */ /* 0x000fe200000e0000 */
[----:B------:R-:W-:Y:S01]  /*1fb0*/  IMAD.MOV.U32 R14, RZ, RZ, R8 ;  /* 0x000000ffff0e7224 */ /* 0x000fe200078e0008 */
[----:B------:R-:W-:Y:S01]  /*1fc0*/  R2UR UR5, R19 ;  /* 0x00000000130572ca */ /* 0x000fe200000e0000 */
[----:B------:R-:W-:-:S12]  /*1fd0*/  IMAD.MOV.U32 R15, RZ, RZ, R23 ;  /* 0x000000ffff0f7224 */ /* 0x000fd800078e0017 */
[----:B------:R-:W2:Y:S01]  /*1fe0*/  LD.E R23, desc[UR4][R14.64+-0x20] ;  /* 0xffffe0040e177980 */ /* 0x000ea2000c101900 */
[----:B------:R-:W-:Y:S01]  /*1ff0*/  R2UR UR6, R18 ;  /* 0x00000000120672ca */ /* 0x000fe200000e0000 */
[----:B-1----:R-:W-:Y:S01]  /*2000*/  IMAD.WIDE R16, R21, 0x4, R12 ;  /* 0x0000000415107825 */ /* 0x002fe200078e020c */
[----:B------:R-:W-:-:S04]  /*2010*/  R2UR UR7, R19 ;  /* 0x00000000130772ca */ /* 0x000fc800000e0000 */
[----:B--2---:R0:W-:Y:S09]  /*2020*/  STG.E desc[UR4][R16.64+0x1c], R23 ;  /* 0x00001c1710007986 */ /* 0x0041f2000c101904 */
[----:B------:R-:W2:Y:S04]  /*2030*/  LD.E R25, desc[UR6][R14.64+-0x1c] ;  /* 0xffffe4060e197980 */ /* 0x000ea8000c101900 */
[----:B--2---:R1:W-:Y:S04]  /*2040*/  STG.E desc[UR4][R16.64+0x18], R25 ;  /* 0x0000181910007986 */ /* 0x0043e8000c101904 */
[----:B------:R-:W2:Y:S04]  /*2050*/  LD.E R27, desc[UR6][R14.64+-0x18] ;  /* 0xffffe8060e1b7980 */ /* 0x000ea8000c101900 */
[----:B--2---:R2:W-:Y:S04]  /*2060*/  STG.E desc[UR4][R16.64+0x14], R27 ;  /* 0x0000141b10007986 */ /* 0x0045e8000c101904 */
[----:B------:R-:W3:Y:S04]  /*2070*/  LD.E R29, desc[UR6][R14.64+-0x14] ;  /* 0xffffec060e1d7980 */ /* 0x000ee8000c101900 */
[----:B---3--:R3:W-:Y:S04]  /*2080*/  STG.E desc[UR4][R16.64+0x10], R29 ;  /* 0x0000101d10007986 */ /* 0x0087e8000c101904 */
[----:B0-----:R-:W4:Y:S04]  /*2090*/  LD.E R23, desc[UR6][R14.64+-0x10] ;  /* 0xfffff0060e177980 */ /* 0x001f28000c101900 */
[----:B----4-:R0:W-:Y:S04]  /*20a0*/  STG.E desc[UR4][R16.64+0xc], R23 ;  /* 0x00000c1710007986 */ /* 0x0101e8000c101904 */
[----:B-1----:R-:W4:Y:S04]  /*20b0*/  LD.E R25, desc[UR6][R14.64+-0xc] ;  /* 0xfffff4060e197980 */ /* 0x002f28000c101900 */
[----:B----4-:R1:W-:Y:S04]  /*20c0*/  STG.E desc[UR4][R16.64+0x8], R25 ;  /* 0x0000081910007986 */ /* 0x0103e8000c101904 */
[----:B--2---:R-:W2:Y:S04]  /*20d0*/  LD.E R27, desc[UR6][R14.64+-0x8] ;  /* 0xfffff8060e1b7980 */ /* 0x004ea8000c101900 */
[----:B--2---:R2:W-:Y:S04]  /*20e0*/  STG.E desc[UR4][R16.64+0x4], R27 ;  /* 0x0000041b10007986 */ /* 0x0045e8000c101904 */
[----:B---3--:R-:W3:Y:S04]  /*20f0*/  LD.E R29, desc[UR6][R14.64+-0x4] ;  /* 0xfffffc060e1d7980 */ /* 0x008ee8000c101900 */
        /* <DEDUP_REMOVED lines=13> */
[----:B--2---:R-:W2:Y:S01]  /*21d0*/  LD.E R27, desc[UR6][R14.64+0x18] ;  /* 0x000018060e1b7980 */ /* 0x004ea2000c101900 */
[----:B------:R-:W-:-:S05]  /*21e0*/  VIADD R2, R2, 0x10 ;  /* 0x0000001002027836 */ /* 0x000fca0000000000 */
[----:B------:R-:W-:Y:S01]  /*21f0*/  ISETP.NE.AND P1, PT, R2, RZ, PT ;  /* 0x000000ff0200720c */ /* 0x000fe20003f25270 */
[----:B--2---:R1:W-:Y:S04]  /*2200*/  STG.E desc[UR4][R16.64+-0x1c], R27 ;  /* 0xffffe41b10007986 */ /* 0x0043e8000c101904 */
[----:B---3--:R-:W2:Y:S01]  /*2210*/  LD.E R29, desc[UR6][R14.64+0x1c] ;  /* 0x00001c060e1d7980 */ /* 0x008ea2000c101900 */
[----:B------:R-:W-:Y:S01]  /*2220*/  IADD3 R8, P2, PT, R14, 0x40, RZ ;  /* 0x000000400e087810 */ /* 0x000fe20007f5e0ff */
[----:B------:R-:W-:-:S04]  /*2230*/  VIADD R21, R21, 0xfffffff0 ;  /* 0xfffffff015157836 */ /* 0x000fc80000000000 */
[----:B0-----:R-:W-:Y:S01]  /*2240*/  IMAD.X R23, RZ, RZ, R15, P2 ;  /* 0x000000ffff177224 */ /* 0x001fe200010e060f */
[----:B--2---:R1:W-:Y:S01]  /*2250*/  STG.E desc[UR4][R16.64+-0x20], R29 ;  /* 0xffffe01d10007986 */ /* 0x0043e2000c101904 */
[----:B------:R-:W-:Y:S06]  /*2260*/  @P1 BRA `(.L_x_22) ;  /* 0xfffffffc004c1947 */ /* 0x000fec000383ffff */
[----:B------:R-:W-:Y:S05]  /*2270*/  BSYNC.RECONVERGENT B0 ;  /* 0x0000000000007941 */ /* 0x000fea0003800200 */
.L_x_21:
[----:B------:R-:W-:Y:S05]  /*2280*/  @!P0 EXIT ;  /* 0x000000000000894d */ /* 0x000fea0003800000 */
[----:B------:R-:W-:Y:S01]  /*2290*/  ISETP.GE.U32.AND P0, PT, R3, 0x8, PT ;  /* 0x000000080300780c */ /* 0x000fe20003f06070 */
[----:B------:R-:W-:Y:S01]  /*22a0*/  IMAD.IADD R7, R7, 0x1, R9 ;  /* 0x0000000107077824 */ /* 0x000fe200078e0209 */
[----:B------:R-:W-:-:S11]  /*22b0*/  ISETP.NE.AND P1, PT, R6, RZ, PT ;  /* 0x000000ff0600720c */ /* 0x000fd60003f25270 */
[----:B------:R-:W-:Y:S05]  /*22c0*/  @!P0 BRA `(.L_x_23) ;  /* 0x0000000000688947 */ /* 0x000fea0003800000 */
[----:B------:R-:W-:Y:S01]  /*22d0*/  R2UR UR4, R18 ;  /* 0x00000000120472ca */ /* 0x000fe200000e0000 */
[----:B------:R-:W-:Y:S01]  /*22e0*/  IMAD.WIDE.U32 R2, R11, 0x4, R4 ;  /* 0x000000040b027825 */ /* 0x000fe200078e0004 */
[----:B------:R-:W-:Y:S01]  /*22f0*/  R2UR UR5, R19 ;  /* 0x00000000130572ca */ /* 0x000fe200000e0000 */
[----:B------:R-:W0:-:S12]  /*2300*/  LDC.64 R12, c[0x0][0x380] ;  /* 0x0000e000ff0c7b82 */ /* 0x000e180000000a00 */
[----:B------:R-:W2:Y:S01]  /*2310*/  LD.E R15, desc[UR4][R2.64] ;  /* 0x00000004020f7980 */ /* 0x000ea2000c101900 */
[----:B------:R-:W-:Y:S02]  /*2320*/  LOP3.LUT R8, RZ, R11, RZ, 0x33, !PT ;  /* 0x0000000bff087212 */ /* 0x000fe400078e33ff */
[----:B------:R-:W-:Y:S02]  /*2330*/  R2UR UR6, R18 ;  /* 0x00000000120672ca */ /* 0x000fe400000e0000 */
[----:B------:R-:W-:Y:S01]  /*2340*/  R2UR UR7, R19 ;  /* 0x00000000130772ca */ /* 0x000fe200000e0000 */
[----:B-1----:R-:W-:-:S04]  /*2350*/  IMAD.IADD R17, R7, 0x1, R8 ;  /* 0x0000000107117824 */ /* 0x002fc800078e0208 */
[----:B0-----:R-:W-:-:S05]  /*2360*/  IMAD.WIDE R12, R17, 0x4, R12 ;  /* 0x00000004110c7825 */ /* 0x001fca00078e020c */
[----:B--2---:R0:W-:Y:S04]  /*2370*/  STG.E desc[UR4][R12.64], R15 ;  /* 0x0000000f0c007986 */ /* 0x0041e8000c101904 */
        /* <DEDUP_REMOVED lines=12> */
[----:B---3--:R-:W2:Y:S01]  /*2440*/  LD.E R23, desc[UR6][R2.64+0x1c] ;  /* 0x00001c0602177980 */ /* 0x008ea2000c101900 */
[----:B------:R-:W-:-:S03]  /*2450*/  VIADD R11, R11, 0x8 ;  /* 0x000000080b0b7836 */ /* 0x000fc60000000000 */
[----:B--2---:R0:W-:Y:S04]  /*2460*/  STG.E desc[UR4][R12.64+-0x1c], R23 ;  /* 0xffffe4170c007986 */ /* 0x0041e8000c101904 */
.L_x_23:
[----:B------:R-:W-:Y:S05]  /*2470*/  @!P1 EXIT ;  /* 0x000000000000994d */ /* 0x000fea0003800000 */
[----:B------:R-:W-:Y:S02]  /*2480*/  ISETP.GE.U32.AND P0, PT, R6, 0x4, PT ;  /* 0x000000040600780c */ /* 0x000fe40003f06070 */
[----:B------:R-:W-:-:S04]  /*2490*/  LOP3.LUT R8, R9, 0x3, RZ, 0xc0, !PT ;  /* 0x0000000309087812 */ /* 0x000fc800078ec0ff */
[----:B------:R-:W-:-:S07]  /*24a0*/  ISETP.NE.AND P1, PT, R8, RZ, PT ;  /* 0x000000ff0800720c */ /* 0x000fce0003f25270 */
[----:B------:R-:W-:Y:S06]  /*24b0*/  @!P0 BRA `(.L_x_24) ;  /* 0x0000000000488947 */ /* 0x000fec0003800000 */
[----:B------:R-:W-:Y:S01]  /*24c0*/  R2UR UR4, R18 ;  /* 0x00000000120472ca */ /* 0x000fe200000e0000 */
[----:B------:R-:W-:Y:S01]  /*24d0*/  IMAD.WIDE.U32 R2, R11, 0x4, R4 ;  /* 0x000000040b027825 */ /* 0x000fe200078e0004 */
[----:B------:R-:W-:Y:S01]  /*24e0*/  R2UR UR5, R19 ;  /* 0x00000000130572ca */ /* 0x000fe200000e0000 */
[----:B0-----:R-:W0:-:S12]  /*24f0*/  LDC.64 R12, c[0x0][0x380] ;  /* 0x0000e000ff0c7b82 */ /* 0x001e180000000a00 */
[----:B------:R-:W2:Y:S01]  /*2500*/  LD.E R15, desc[UR4][R2.64] ;  /* 0x00000004020f7980 */ /* 0x000ea2000c101900 */
[----:B------:R-:W-:Y:S02]  /*2510*/  LOP3.LUT R6, RZ, R11, RZ, 0x33, !PT ;  /* 0x0000000bff067212 */ /* 0x000fe400078e33ff */
[----:B------:R-:W-:Y:S02]  /*2520*/  R2UR UR6, R18 ;  /* 0x00000000120672ca */ /* 0x000fe400000e0000 */
[----:B------:R-:W-:Y:S01]  /*2530*/  R2UR UR7, R19 ;  /* 0x00000000130772ca */ /* 0x000fe200000e0000 */
[----:B------:R-:W-:-:S04]  /*2540*/  IMAD.IADD R7, R7, 0x1, R6 ;  /* 0x0000000107077824 */ /* 0x000fc800078e0206 */
[----:B0-----:R-:W-:-:S05]  /*2550*/  IMAD.WIDE R12, R7, 0x4, R12 ;  /* 0x00000004070c7825 */ /* 0x001fca00078e020c */
[----:B--2---:R2:W-:Y:S04]  /*2560*/  STG.E desc[UR4][R12.64], R15 ;  /* 0x0000000f0c007986 */ /* 0x0045e8000c101904 */
[----:B------:R-:W3:Y:S04]  /*2570*/  LD.E R7, desc[UR6][R2.64+0x4] ;  /* 0x0000040602077980 */ /* 0x000ee8000c101900 */
[----:B---3--:R2:W-:Y:S04]  /*2580*/  STG.E desc[UR4][R12.64+-0x4], R7 ;  /* 0xfffffc070c007986 */ /* 0x0085e8000c101904 */
[----:B-1----:R-:W3:Y:S04]  /*2590*/  LD.E R17, desc[UR6][R2.64+0x8] ;  /* 0x0000080602117980 */ /* 0x002ee8000c101900 */
[----:B---3--:R2:W-:Y:S04]  /*25a0*/  STG.E desc[UR4][R12.64+-0x8], R17 ;  /* 0xfffff8110c007986 */ /* 0x0085e8000c101904 */
[----:B------:R-:W3:Y:S01]  /*25b0*/  LD.E R21, desc[UR6][R2.64+0xc] ;  /* 0x00000c0602157980 */ /* 0x000ee2000c101900 */
[----:B------:R-:W-:-:S03]  /*25c0*/  VIADD R11, R11, 0x4 ;  /* 0x000000040b0b7836 */ /* 0x000fc60000000000 */
[----:B---3--:R2:W-:Y:S04]  /*25d0*/  STG.E desc[UR4][R12.64+-0xc], R21 ;  /* 0xfffff4150c007986 */ /* 0x0085e8000c101904 */
.L_x_24:
[----:B------:R-:W-:Y:S05]  /*25e0*/  @!P1 EXIT ;  /* 0x000000000000994d */ /* 0x000fea0003800000 */
[----:B------:R-:W3:Y:S01]  /*25f0*/  LDC.64 R2, c[0x0][0x380] ;  /* 0x0000e000ff027b82 */ /* 0x000ee20000000a00 */
[----:B------:R-:W-:Y:S01]  /*2600*/  IMAD.WIDE.U32 R4, R11, 0x4, R4 ;  /* 0x000000040b047825 */ /* 0x000fe200078e0004 */
[----:B------:R-:W-:-:S03]  /*2610*/  LOP3.LUT R11, RZ, R11, RZ, 0x33, !PT ;  /* 0x0000000bff0b7212 */ /* 0x000fc600078e33ff */
[----:B------:R-:W-:Y:S02]  /*2620*/  IMAD R0, R0, R9, R9 ;  /* 0x0000000900007224 */ /* 0x000fe400078e0209 */
[----:B------:R-:W-:Y:S02]  /*2630*/  IMAD.MOV.U32 R9, RZ, RZ, R5 ;  /* 0x000000ffff097224 */ /* 0x000fe400078e0005 */
[----:B------:R-:W-:Y:S02]  /*2640*/  IMAD.IADD R11, R0, 0x1, R11 ;  /* 0x00000001000b7824 */ /* 0x000fe400078e020b */
[----:B------:R-:W-:Y:S02]  /*2650*/  IMAD.MOV.U32 R0, RZ, RZ, R4 ;  /* 0x000000ffff007224 */ /* 0x000fe400078e0004 */
[----:B------:R-:W-:-:S07]  /*2660*/  IMAD.MOV R8, RZ, RZ, -R8 ;  /* 0x000000ffff087224 */ /* 0x000fce00078e0a08 */
.L_x_25:
[----:B------:R-:W-:Y:S01]  /*2670*/  R2UR UR4, R18 ;  /* 0x00000000120472ca */ /* 0x000fe200000e0000 */
[----:B--2-4-:R-:W-:Y:S01]  /*2680*/  IMAD.MOV.U32 R7, RZ, RZ, R9 ;  /* 0x000000ffff077224 */ /* 0x014fe200078e0009 */
[----:B------:R-:W-:Y:S01]  /*2690*/  R2UR UR5, R19 ;  /* 0x00000000130572ca */ /* 0x000fe200000e0000 */
[----:B------:R-:W-:-:S12]  /*26a0*/  IMAD.MOV.U32 R6, RZ, RZ, R0 ;  /* 0x000000ffff067224 */ /* 0x000fd800078e0000 */
[----:B------:R-:W2:Y:S01]  /*26b0*/  LD.E R7, desc[UR4][R6.64] ;  /* 0x0000000406077980 */ /* 0x000ea2000c101900 */
[----:B------:R-:W-:Y:S01]  /*26c0*/  VIADD R8, R8, 0x1 ;  /* 0x0000000108087836 */ /* 0x000fe20000000000 */
[----:B------:R-:W-:Y:S01]  /*26d0*/  IADD3 R0, P1, PT, R0, 0x4, RZ ;  /* 0x0000000400007810 */ /* 0x000fe20007f3e0ff */
[----:B---3--:R-:W-:-:S03]  /*26e0*/  IMAD.WIDE R4, R11, 0x4, R2 ;  /* 0x000000040b047825 */ /* 0x008fc600078e0202 */
[----:B------:R-:W-:Y:S01]  /*26f0*/  ISETP.NE.AND P0, PT, R8, RZ, PT ;  /* 0x000000ff0800720c */ /* 0x000fe20003f05270 */
[----:B------:R-:W-:Y:S02]  /*2700*/  VIADD R11, R11, 0xffffffff ;  /* 0xffffffff0b0b7836 */ /* 0x000fe40000000000 */
[----:B------:R-:W-:Y:S01]  /*2710*/  IMAD.X R9, RZ, RZ, R9, P1 ;  /* 0x000000ffff097224 */ /* 0x000fe200008e0609 */
[----:B--2---:R4:W-:Y:S09]  /*2720*/  STG.E desc[UR4][R4.64], R7 ;  /* 0x0000000704007986 */ /* 0x0049f2000c101904 */
[----:B------:R-:W-:Y:S05]  /*2730*/  @P0 BRA `(.L_x_25) ;  /* 0xfffffffc00cc0947 */ /* 0x000fea000383ffff */
[----:B------:R-:W-:Y:S05]  /*2740*/  EXIT ;  /* 0x000000000000794d */ /* 0x000fea0003800000 */
.L_x_26:
[----:B------:R-:W-:-:S00]  /*2750*/  BRA `(.L_x_26) ;  /* 0xfffffffc00fc7947 */ /* 0x000fc0000383ffff */
[----:B------:R-:W-:-:S00]  /*2760*/  NOP ;  /* 0x0000000000007918 */ /* 0x000fc00000000000 */
        /* <DEDUP_REMOVED lines=9> */
.L_x_109:


//--------------------- .text._Z9mov_leftKPiii    --------------------------
	.section	.text._Z9mov_leftKPiii,"ax",@progbits
	.align	128
        .global         _Z9mov_leftKPiii
        .type           _Z9mov_leftKPiii,@function
        .size           _Z9mov_leftKPiii,(.L_x_110 - _Z9mov_leftKPiii)
        .other          _Z9mov_leftKPiii,@"STO_CUDA_ENTRY STV_DEFAULT"
_Z9mov_leftKPiii:
.text._Z9mov_leftKPiii:
        /* <DEDUP_REMOVED lines=12> */
.L_x_27:
        /* <DEDUP_REMOVED lines=18> */
.L_x_30:
        /* <DEDUP_REMOVED lines=56> */
.L_x_29:
        /* <DEDUP_REMOVED lines=32> */
.L_x_32:
        /* <DEDUP_REMOVED lines=21> */
.L_x_33:
        /* <DEDUP_REMOVED lines=8> */
.L_x_31:
[----:B------:R-:W-:Y:S05]  /*0930*/  BSYNC.RECONVERGENT B0 ;  /* 0x0000000000007941 */ /* 0x000fea0003800200 */
.L_x_28:
        /* <DEDUP_REMOVED lines=9> */
.L_x_34:
[----:B------:R-:W-:-:S13]  /*09d0*/  ISETP.GE.AND P6, PT, R22, 0x1, PT ;  /* 0x000000011600780c */ /* 0x000fda0003fc6270 */
[----:B------:R-:W-:Y:S05]  /*09e0*/  @!P6 EXIT ;  /* 0x000000000000e94d */ /* 0x000fea0003800000 */
[----:B------:R-:W0:Y:S01]  /*09f0*/  LDC R2, c[0x0][0x388] ;  /* 0x0000e200ff027b82 */ /* 0x000e220000000800 */
[----:B------:R-:W-:Y:S02]  /*0a00*/  IMAD.MOV.U32 R3, RZ, RZ, RZ ;  /* 0x000000ffff037224 */ /* 0x000fe400078e00ff */
[C---:B0-----:R-:W-:Y:S01]  /*0a10*/  VIADD R10, R2.reuse, 0xffffffff ;  /* 0xffffffff020a7836 */ /* 0x041fe20000000000 */
[----:B------:R-:W-:-:S04]  /*0a20*/  LOP3.LUT R11, R2, 0xf, RZ, 0xc0, !PT ;  /* 0x0000000f020b7812 */ /* 0x000fc800078ec0ff */
        /* <DEDUP_REMOVED lines=8> */
.L_x_36:
        /* <DEDUP_REMOVED lines=56> */
.L_x_35:
        /* <DEDUP_REMOVED lines=31> */
.L_x_38:
        /* <DEDUP_REMOVED lines=22> */
.L_x_40:
        /* <DEDUP_REMOVED lines=8> */
.L_x_39:
[----:B------:R-:W-:Y:S05]  /*1200*/  BSYNC.RECONVERGENT B0 ;  /* 0x0000000000007941 */ /* 0x000fea0003800200 */
.L_x_37:
[----:B------:R-:W3:Y:S01]  /*1210*/  S2R R9, SR_TID.X ;  /* 0x0000000000097919 */ /* 0x000ee20000002100 */
[----:B------:R-:W-:Y:S01]  /*1220*/  ISETP.GE.U32.AND P1, PT, R10, 0x7, PT ;  /* 0x000000070a00780c */ /* 0x000fe20003f26070 */
[----:B012---:R-:W-:Y:S01]  /*1230*/  IMAD.MOV.U32 R7, RZ, RZ, RZ ;  /* 0x000000ffff077224 */ /* 0x007fe200078e00ff */
[----:B------:R-:W-:Y:S01]  /*1240*/  LOP3.LUT R12, R2, 0x7, RZ, 0xc0, !PT ;  /* 0x00000007020c7812 */ /* 0x000fe200078ec0ff */
[----:B------:R-:W-:-:S03]  /*1250*/  IMAD.MOV.U32 R3, RZ, RZ, RZ ;  /* 0x000000ffff037224 */ /* 0x000fc600078e00ff */
[----:B------:R-:W-:Y:S01]  /*1260*/  ISETP.NE.AND P0, PT, R12, RZ, PT ;  /* 0x000000ff0c00720c */ /* 0x000fe20003f05270 */
[----:B---3--:R-:W-:-:S06]  /*1270*/  IMAD R0, R9, R2, RZ ;  /* 0x0000000209007224 */ /* 0x008fcc00078e02ff */
[----:B------:R-:W-:Y:S06]  /*1280*/  @!P1 BRA `(.L_x_41) ;  /* 0x0000000400289947 */ /* 0x000fec0003800000 */
[----:B------:R-:W0:Y:S01]  /*1290*/  LDC.64 R8, c[0x0][0x380] ;  /* 0x0000e000ff087b82 */ /* 0x000e220000000a00 */
[----:B------:R-:W-:Y:S01]  /*12a0*/  LOP3.LUT R7, R2, 0x7ffffff8, RZ, 0xc0, !PT ;  /* 0x7ffffff802077812 */ /* 0x000fe200078ec0ff */
[----:B------:R-:W-:Y:S01]  /*12b0*/  BSSY.RECONVERGENT B0, `(.L_x_41) ;  /* 0x0000047000007945 */ /* 0x000fe20003800200 */
[----:B------:R-:W-:-:S03]  /*12c0*/  IMAD.MOV.U32 R3, RZ, RZ, RZ ;  /* 0x000000ffff037224 */ /* 0x000fc600078e00ff */
[----:B------:R-:W-:Y:S02]  /*12d0*/  IMAD.MOV R2, RZ, RZ, -R7 ;  /* 0x000000ffff027224 */ /* 0x000fe400078e0a07 */
[----:B0-----:R-:W-:-:S03]  /*12e0*/  IMAD.WIDE.U32 R8, R0, 0x4, R8 ;  /* 0x0000000400087825 */ /* 0x001fc600078e0008 */
[----:B------:R-:W-:-:S05]  /*12f0*/  IADD3 R8, P1, PT, R8, 0x10, RZ ;  /* 0x0000001008087810 */ /* 0x000fca0007f3e0ff */
[----:B------:R-:W-:-:S08]  /*1300*/  IMAD.X R9, RZ, RZ, R9, P1 ;  /* 0x000000ffff097224 */ /* 0x000fd000008e0609 */
.L_x_42:
[----:B------:R-:W-:Y:S02]  /*1310*/  R2UR UR4, R18 ;  /* 0x00000000120472ca */ /* 0x000fe400000e0000 */
[----:B------:R-:W-:-:S13]  /*1320*/  R2UR UR5, R19 ;  /* 0x00000000130572ca */ /* 0x000fda00000e0000 */
[----:B0-----:R-:W2:Y:S01]  /*1330*/  LDG.E R13, desc[UR4][R8.64+-0x10] ;  /* 0xfffff004080d7981 */ /* 0x001ea2000c1e1900 */
        /* <DEDUP_REMOVED lines=49> */
[----:B------:R2:W3:Y:S01]  /*1650*/  LDG.E R23, desc[UR6][R8.64+0xc] ;  /* 0x00000c0608177981 */ /* 0x0004e2000c1e1900 */
[----:B------:R-:W-:Y:S02]  /*1660*/  VIADD R2, R2, 0x8 ;  /* 0x0000000802027836 */ /* 0x000fe40000000000 */
[----:B------:R-:W-:-:S03]  /*1670*/  @P3 VIADD R3, R3, 0x1 ;  /* 0x0000000103033836 */ /* 0x000fc60000000000 */
[----:B------:R-:W-:Y:S02]  /*1680*/  ISETP.NE.AND P3, PT, R2, RZ, PT ;  /* 0x000000ff0200720c */ /* 0x000fe40003f65270 */
[----:B--2---:R-:W-:-:S05]  /*1690*/  IADD3 R8, P2, PT, R8, 0x20, RZ ;  /* 0x0000002008087810 */ /* 0x004fca0007f5e0ff */
[----:B------:R-:W-:Y:S01]  /*16a0*/  IMAD.X R9, RZ, RZ, R9, P2 ;  /* 0x000000ffff097224 */ /* 0x000fe200010e0609 */
[----:B---3--:R-:W-:-:S13]  /*16b0*/  ISETP.NE.AND P1, PT, R23, RZ, PT ;  /* 0x000000ff1700720c */ /* 0x008fda0003f25270 */
[----:B------:R-:W-:Y:S01]  /*16c0*/  @P1 R2UR UR4, R18 ;  /* 0x00000000120412ca */ /* 0x000fe200000e0000 */
[----:B-1----:R-:W-:Y:S01]  /*16d0*/  @P1 IMAD.WIDE R20, R3, 0x4, R16 ;  /* 0x0000000403141825 */ /* 0x002fe200078e0210 */
[----:B------:R-:W-:-:S03]  /*16e0*/  @P1 R2UR UR5, R19 ;  /* 0x00000000130512ca */ /* 0x000fc600000e0000 */
[----:B------:R-:W-:-:S10]  /*16f0*/  @P1 VIADD R3, R3, 0x1 ;  /* 0x0000000103031836 */ /* 0x000fd40000000000 */
[----:B------:R0:W-:Y:S01]  /*1700*/  @P1 ST.E desc[UR4][R20.64], R23 ;  /* 0x0000001714001985 */ /* 0x0001e2000c101904 */
[----:B------:R-:W-:Y:S05]  /*1710*/  @P3 BRA `(.L_x_42) ;  /* 0xfffffff800fc3947 */ /* 0x000fea000383ffff */
[----:B------:R-:W-:Y:S05]  /*1720*/  BSYNC.RECONVERGENT B0 ;  /* 0x0000000000007941 */ /* 0x000fea0003800200 */
.L_x_41:
[----:B------:R-:W-:Y:S05]  /*1730*/  @!P0 BRA `(.L_x_43) ;  /* 0x0000000400708947 */ /* 0x000fea0003800000 */
[----:B------:R-:W1:Y:S01]  /*1740*/  LDCU UR4, c[0x0][0x388] ;  /* 0x00007100ff0477ac */ /* 0x000e620008000800 */
[----:B------:R-:W-:Y:S01]  /*1750*/  ISETP.GE.U32.AND P0, PT, R12, 0x4, PT ;  /* 0x000000040c00780c */ /* 0x000fe20003f06070 */
[----:B-1----:R-:W-:-:S04]  /*1760*/  ULOP3.LUT UR5, UR4, 0x3, URZ, 0xc0, !UPT ;  /* 0x0000000304057892 */ /* 0x002fc8000f8ec0ff */
[----:B------:R-:W-:-:S08]  /*1770*/  UISETP.NE.AND UP0, UPT, UR5, URZ, UPT ;  /* 0x000000ff0500728c */ /* 0x000fd0000bf05270 */
[----:B------:R-:W-:Y:S05]  /*1780*/  @!P0 BRA `(.L_x_44) ;  /* 0x0000000000ac8947 */ /* 0x000fea0003800000 */
[----:B0-----:R-:W0:Y:S01]  /*1790*/  LDC.64 R14, c[0x0][0x380] ;  /* 0x0000e000ff0e7b82 */ /* 0x001e220000000a00 */
[----:B------:R-:W-:Y:S01]  /*17a0*/  R2UR UR6, R18 ;  /* 0x00000000120672ca */ /* 0x000fe200000e0000 */
[----:B------:R-:W-:Y:S01]  /*17b0*/  IMAD.IADD R9, R0, 0x1, R7 ;  /* 0x0000000100097824 */ /* 0x000fe200078e0207 */
[----:B------:R-:W-:-:S03]  /*17c0*/  R2UR UR7, R19 ;  /* 0x00000000130772ca */ /* 0x000fc600000e0000 */
[----:B0-----:R-:W-:-:S10]  /*17d0*/  IMAD.WIDE.U32 R14, R9, 0x4, R14 ;  /* 0x00000004090e7825 */ /* 0x001fd400078e000e */
[----:B------:R-:W2:Y:S01]  /*17e0*/  LDG.E R13, desc[UR6][R14.64] ;  /* 0x000000060e0d7981 */ /* 0x000ea2000c1e1900 */
[----:B------:R-:W0:Y:S01]  /*17f0*/  LDCU.64 UR6, c[0x0][0x380] ;  /* 0x00007000ff0677ac */ /* 0x000e220008000a00 */
[----:B------:R-:W-:Y:S02]  /*1800*/  IADD3 R2, P1, PT, R0, R7, RZ ;  /* 0x0000000700027210 */ /* 0x000fe40007f3e0ff */
[----:B------:R-:W-:Y:S02]  /*1810*/  R2UR UR10, R18 ;  /* 0x00000000120a72ca */ /* 0x000fe400000e0000 */
[----:B------:R-:W-:Y:S01]  /*1820*/  R2UR UR11, R19 ;  /* 0x00000000130b72ca */ /* 0x000fe200000e0000 */
[----:B------:R-:W-:Y:S01]  /*1830*/  IMAD.X R9, RZ, RZ, RZ, P1 ;  /* 0x000000ffff097224 */ /* 0x000fe200008e06ff */
[----:B0-----:R-:W-:-:S04]  /*1840*/  LEA R8, P1, R2, UR6, 0x2 ;  /* 0x0000000602087c11 */ /* 0x001fc8000f8210ff */
[----:B------:R-:W-:Y:S02]  /*1850*/  LEA.HI.X R9, R2, UR7, R9, 0x2, P1 ;  /* 0x0000000702097c11 */ /* 0x000fe400088f1409 */
[----:B--2---:R-:W-:-:S13]  /*1860*/  ISETP.NE.AND P0, PT, R13, RZ, PT ;  /* 0x000000ff0d00720c */ /* 0x004fda0003f05270 */
[----:B------:R-:W-:Y:S01]  /*1870*/  @P0 R2UR UR8, R18 ;  /* 0x00000000120802ca */ /* 0x000fe200000e0000 */
[----:B------:R-:W-:Y:S01]  /*1880*/  @P0 IMAD.WIDE R20, R3, 0x4, R16 ;  /* 0x0000000403140825 */ /* 0x000fe200078e0210 */
[----:B------:R-:W-:-:S13]  /*1890*/  @P0 R2UR UR9, R19 ;  /* 0x00000000130902ca */ /* 0x000fda00000e0000 */
[----:B------:R0:W-:Y:S04]  /*18a0*/  @P0 ST.E desc[UR8][R20.64], R13 ;  /* 0x0000000d14000985 */ /* 0x0001e8000c101908 */
[----:B------:R-:W2:Y:S01]  /*18b0*/  LDG.E R23, desc[UR10][R8.64+0x4] ;  /* 0x0000040a08177981 */ /* 0x000ea2000c1e1900 */
[----:B------:R-:W-:Y:S01]  /*18c0*/  R2UR UR8, R18 ;  /* 0x00000000120872ca */ /* 0x000fe200000e0000 */
[----:B------:R-:W-:Y:S01]  /*18d0*/  @P0 VIADD R3, R3, 0x1 ;  /* 0x0000000103030836 */ /* 0x000fe20000000000 */
        /* <DEDUP_REMOVED lines=22> */
.L_x_44:
[----:B------:R-:W-:Y:S05]  /*1a40*/  BRA.U !UP0, `(.L_x_43) ;  /* 0x0000000108ac7547 */ /* 0x000fea000b800000 */
[----:B------:R-:W-:Y:S02]  /*1a50*/  UISETP.NE.AND UP0, UPT, UR5, 0x1, UPT ;  /* 0x000000010500788c */ /* 0x000fe4000bf05270 */
[----:B------:R-:W-:-:S04]  /*1a60*/  ULOP3.LUT UR4, UR4, 0x1, URZ, 0xc0, !UPT ;  /* 0x0000000104047892 */ /* 0x000fc8000f8ec0ff */
[----:B------:R-:W-:-:S03]  /*1a70*/  UISETP.NE.U32.AND UP1, UPT, UR4, 0x1, UPT ;  /* 0x000000010400788c */ /* 0x000fc6000bf25070 */
[----:B------:R-:W-:Y:S08]  /*1a80*/  BRA.U !UP0, `(.L_x_45) ;  /* 0x00000001086c7547 */ /* 0x000ff0000b800000 */
[----:B------:R-:W1:Y:S01]  /*1a90*/  LDC.64 R8, c[0x0][0x380] ;  /* 0x0000e000ff087b82 */ /* 0x000e620000000a00 */
[----:B------:R-:W-:Y:S01]  /*1aa0*/  R2UR UR4, R18 ;  /* 0x00000000120472ca */ /* 0x000fe200000e0000 */
[----:B0-2---:R-:W-:Y:S01]  /*1ab0*/  IMAD.IADD R13, R0, 0x1, R7 ;  /* 0x00000001000d7824 */ /* 0x005fe200078e0207 */
[----:B------:R-:W-:-:S03]  /*1ac0*/  R2UR UR5, R19 ;  /* 0x00000000130572ca */ /* 0x000fc600000e0000 */
[----:B-1----:R-:W-:-:S10]  /*1ad0*/  IMAD.WIDE.U32 R8, R13, 0x4, R8 ;  /* 0x000000040d087825 */ /* 0x002fd400078e0008 */
        /* <DEDUP_REMOVED lines=22> */
.L_x_45:
[----:B------:R-:W-:Y:S05]  /*1c40*/  BRA.U UP1, `(.L_x_43) ;  /* 0x00000001012c7547 */ /* 0x000fea000b800000 */
[----:B-1----:R-:W1:Y:S01]  /*1c50*/  LDC.64 R8, c[0x0][0x380] ;  /* 0x0000e000ff087b82 */ /* 0x002e620000000a00 */
[----:B------:R-:W-:Y:S01]  /*1c60*/  R2UR UR4, R18 ;  /* 0x00000000120472ca */ /* 0x000fe200000e0000 */
[----:B------:R-:W-:Y:S01]  /*1c70*/  IMAD.IADD R7, R0, 0x1, R7 ;  /* 0x0000000100077824 */ /* 0x000fe200078e0207 */
[----:B------:R-:W-:-:S03]  /*1c80*/  R2UR UR5, R19 ;  /* 0x00000000130572ca */ /* 0x000fc600000e0000 */
[----:B-1----:R-:W-:-:S10]  /*1c90*/  IMAD.WIDE.U32 R6, R7, 0x4, R8 ;  /* 0x0000000407067825 */ /* 0x002fd400078e0008 */
[----:B------:R-:W3:Y:S02]  /*1ca0*/  LDG.E R7, desc[UR4][R6.64] ;  /* 0x0000000406077981 */ /* 0x000ee4000c1e1900 */
[----:B---3--:R-:W-:-:S13]  /*1cb0*/  ISETP.NE.AND P0, PT, R7, RZ, PT ;  /* 0x000000ff0700720c */ /* 0x008fda0003f05270 */
[----:B------:R-:W-:Y:S01]  /*1cc0*/  @P0 R2UR UR4, R18 ;  /* 0x00000000120402ca */ /* 0x000fe200000e0000 */
[----:B------:R-:W-:Y:S01]  /*1cd0*/  @P0 IMAD.WIDE R2, R3, 0x4, R16 ;  /* 0x0000000403020825 */ /* 0x000fe200078e0210 */
[----:B------:R-:W-:-:S13]  /*1ce0*/  @P0 R2UR UR5, R19 ;  /* 0x00000000130502ca */ /* 0x000fda00000e0000 */
[----:B------:R3:W-:Y:S02]  /*1cf0*/  @P0 ST.E desc[UR4][R2.64], R7 ;  /* 0x0000000702000985 */ /* 0x0007e4000c101904 */
.L_x_43:
[----:B---3--:R-:W3:Y:S01]  /*1d00*/  LDC R2, c[0x0][0x388] ;  /* 0x0000e200ff027b82 */ /* 0x008ee20000000800 */
[----:B------:R-:W-:Y:S01]  /*1d10*/  BSSY.RECONVERGENT B0, `(.L_x_46) ;  /* 0x0000018000007945 */ /* 0x000fe20003800200 */
[----:B------:R-:W-:Y:S02]  /*1d20*/  IMAD.MOV.U32 R3, RZ, RZ, RZ ;  /* 0x000000ffff037224 */ /* 0x000fe400078e00ff */
[----:B012---:R-:W-:-:S07]  /*1d30*/  IMAD.MOV.U32 R13, RZ, RZ, RZ ;  /* 0x000000ffff0d7224 */ /* 0x007fce00078e00ff */
.L_x_47:
[C---:B------:R-:W-:Y:S01]  /*1d40*/  R2UR UR4, R18.reuse ;  /* 0x00000000120472ca */ /* 0x040fe200000e0000 */
        /* <DEDUP_REMOVED lines=9> */
[C---:B------:R-:W-:Y:S01]  /*1de0*/  @!P0 R2UR UR4, R18.reuse ;  /* 0x00000000120482ca */ /* 0x040fe200000e0000 */
        /* <DEDUP_REMOVED lines=11> */
.L_x_46:
[----:B------:R-:W-:Y:S01]  /*1ea0*/  ISETP.GE.U32.AND P1, PT, R10, 0xf, PT ;  /* 0x0000000f0a00780c */ /* 0x000fe20003f26070 */
[----:B------:R-:W-:Y:S01]  /*1eb0*/  IMAD.MOV.U32 R3, RZ, RZ, RZ ;  /* 0x000000ffff037224 */ /* 0x000fe200078e00ff */
[----:B------:R-:W-:-:S11]  /*1ec0*/  ISETP.NE.AND P0, PT, R11, RZ, PT ;  /* 0x000000ff0b00720c */ /* 0x000fd60003f05270 */
[----:B------:R-:W-:Y:S05]  /*1ed0*/  @!P1 BRA `(.L_x_48) ;  /* 0x0000000000e49947 */ /* 0x000fea0003800000 */
[----:B------:R-:W0:Y:S01]  /*1ee0*/  LDC.64 R6, c[0x0][0x380] ;  /* 0x0000e000ff067b82 */ /* 0x000e220000000a00 */
[----:B------:R-:W-:Y:S01]  /*1ef0*/  IADD3 R13, P2, PT, R4, 0x20, RZ ;  /* 0x00000020040d7810 */ /* 0x000fe20007f5e0ff */
[----:B------:R-:W-:Y:S01]  /*1f00*/  BSSY.RECONVERGENT B0, `(.L_x_48) ;  /* 0x0000036000007945 */ /* 0x000fe20003800200 */
[----:B------:R-:W-:-:S03]  /*1f10*/  LOP3.LUT R3, R2, 0x7ffffff0, RZ, 0xc0, !PT ;  /* 0x7ffffff002037812 */ /* 0x000fc600078ec0ff */
[----:B------:R-:W-:Y:S02]  /*1f20*/  IMAD.X R16, RZ, RZ, R5, P2 ;  /* 0x000000ffff107224 */ /* 0x000fe400010e0605 */
[----:B------:R-:W-:Y:S02]  /*1f30*/  IMAD.MOV R10, RZ, RZ, -R3 ;  /* 0x000000ffff0a7224 */ /* 0x000fe400078e0a03 */
[----:B0-----:R-:W-:-:S03]  /*1f40*/  IMAD.WIDE.U32 R6, R0, 0x4, R6 ;  /* 0x0000000400067825 */ /* 0x001fc600078e0006 */
[----:B------:R-:W-:-:S05]  /*1f50*/  IADD3 R14, P1, PT, R6, 0x20, RZ ;  /* 0x00000020060e7810 */ /* 0x000fca0007f3e0ff */
[----:B------:R-:W-:-:S08]  /*1f60*/  IMAD.X R15, RZ, RZ, R7, P1 ;  /* 0x000000ffff0f7224 */ /* 0x000fd000008e0607 */
.L_x_49:
[----:B------:R-:W-:Y:S01]  /*1f70*/  R2UR UR4, R18 ;  /* 0x00000000120472ca */ /* 0x000fe200000e0000 */
[----:B------:R-:W-:Y:S01]  /*1f80*/  IMAD.MOV.U32 R8, RZ, RZ, R13 ;  /* 0x000000ffff087224 */ /* 0x000fe200078e000d */
[----:B------:R-:W-:Y:S01]  /*1f90*/  R2UR UR5, R19 ;  /* 0x00000000130572ca */ /* 0x000fe200000e0000 */
[----:B------:R-:W-:-:S12]  /*1fa0*/  IMAD.MOV.U32 R9, RZ, RZ, R16 ;  /* 0x000000ffff097224 */ /* 0x000fd800078e0010 */
[----:B--2---:R-:W2:Y:S01]  /*1fb0*/  LD.E R13, desc[UR4][R8.64+-0x20] ;  /* 0xffffe004080d7980 */ /* 0x004ea2000c101900 */
[----:B------:R-:W-:Y:S01]  /*1fc0*/  R2UR UR6, R18 ;  /* 0x00000000120672ca */ /* 0x000fe200000e0000 */
[----:B------:R-:W-:Y:S01]  /*1fd0*/  IMAD.MOV.U32 R6, RZ, RZ, R14 ;  /* 0x000000ffff067224 */ /* 0x000fe200078e000e */
[----:B------:R-:W-:Y:S01]  /*1fe0*/  R2UR UR7, R19 ;  /* 0x00000000130772ca */ /* 0x000fe200000e0000 */
[----:B------:R-:W-:-:S05]  /*1ff0*/  IMAD.MOV.U32 R7, RZ, RZ, R15 ;  /* 0x000000ffff077224 */ /* 0x000fca00078e000f */
[----:B--2---:R0:W-:Y:S07]  /*2000*/  STG.E desc[UR4][R6.64+-0x20], R13 ;  /* 0xffffe00d06007986 */ /* 0x0041ee000c101904 */
        /* <DEDUP_REMOVED lines=30> */
[----:B---3--:R-:W3:Y:S01]  /*21f0*/  LD.E R21, desc[UR6][R8.64+0x1c] ;  /* 0x00001c0608157980 */ /* 0x008ee2000c101900 */
[----:B0-----:R-:W-:Y:S02]  /*2200*/  IADD3 R13, P2, PT, R8, 0x40, RZ ;  /* 0x00000040080d7810 */ /* 0x001fe40007f5e0ff */
[----:B------:R-:W-:-:S03]  /*2210*/  IADD3 R14, P3, PT, R6, 0x40, RZ ;  /* 0x00000040060e7810 */ /* 0x000fc60007f7e0ff */
[----:B------:R-:W-:Y:S02]  /*2220*/  IMAD.X R16, RZ, RZ, R9, P2 ;  /* 0x000000ffff107224 */ /* 0x000fe400010e0609 */
[----:B-1----:R-:W-:Y:S01]  /*2230*/  IMAD.X R15, RZ, RZ, R7, P3 ;  /* 0x000000ffff0f7224 */ /* 0x002fe200018e0607 */
[----:B---3--:R2:W-:Y:S01]  /*2240*/  STG.E desc[UR4][R6.64+0x1c], R21 ;  /* 0x00001c1506007986 */ /* 0x0085e2000c101904 */
[----:B------:R-:W-:Y:S06]  /*2250*/  @P1 BRA `(.L_x_49) ;  /* 0xfffffffc00441947 */ /* 0x000fec000383ffff */
[----:B------:R-:W-:Y:S05]  /*2260*/  BSYNC.RECONVERGENT B0 ;  /* 0x0000000000007941 */ /* 0x000fea0003800200 */
.L_x_48:
[----:B------:R-:W-:Y:S05]  /*2270*/  @!P0 EXIT ;  /* 0x000000000000894d */ /* 0x000fea0003800000 */
[----:B------:R-:W-:Y:S02]  /*2280*/  ISETP.GE.U32.AND P0, PT, R11, 0x8, PT ;  /* 0x000000080b00780c */ /* 0x000fe40003f06070 */
[----:B------:R-:W-:-:S11]  /*2290*/  ISETP.NE.AND P1, PT, R12, RZ, PT ;  /* 0x000000ff0c00720c */ /* 0x000fd60003f25270 */
[----:B------:R-:W-:Y:S05]  /*22a0*/  @!P0 BRA `(.L_x_50) ;  /* 0x0000000000888947 */ /* 0x000fea0003800000 */
[----:B------:R-:W-:Y:S01]  /*22b0*/  R2UR UR4, R18 ;  /* 0x00000000120472ca */ /* 0x000fe200000e0000 */
[----:B--2---:R-:W-:Y:S01]  /*22c0*/  IMAD.WIDE.U32 R6, R3, 0x4, R4 ;  /* 0x0000000403067825 */ /* 0x004fe200078e0004 */
[----:B------:R-:W-:Y:S01]  /*22d0*/  R2UR UR5, R19 ;  /* 0x00000000130572ca */ /* 0x000fe200000e0000 */
[----:B------:R-:W0:-:S12]  /*22e0*/  LDC.64 R10, c[0x0][0x380] ;  /* 0x0000e000ff0a7b82 */ /* 0x000e180000000a00 */
[----:B------:R-:W2:Y:S01]  /*22f0*/  LD.E R13, desc[UR4][R6.64] ;  /* 0x00000004060d7980 */ /* 0x000ea2000c101900 */
[----:B------:R-:W-:Y:S01]  /*2300*/  R2UR UR6, R18 ;  /* 0x00000000120672ca */ /* 0x000fe200000e0000 */
[----:B------:R-:W-:Y:S01]  /*2310*/  IMAD.IADD R9, R0, 0x1, R3 ;  /* 0x0000000100097824 */ /* 0x000fe200078e0203 */
[----:B------:R-:W-:-:S03]  /*2320*/  R2UR UR7, R19 ;  /* 0x00000000130772ca */ /* 0x000fc600000e0000 */
[----:B0-----:R-:W-:Y:S01]  /*2330*/  IMAD.WIDE.U32 R10, R9, 0x4, R10 ;  /* 0x00000004090a7825 */ /* 0x001fe200078e000a */
[----:B------:R-:W-:-:S04]  /*2340*/  IADD3 R9, P0, PT, R0, R3, RZ ;  /* 0x0000000300097210 */ /* 0x000fc80007f1e0ff */
[----:B--2---:R0:W-:Y:S01]  /*2350*/  STG.E desc[UR4][R10.64], R13 ;  /* 0x0000000d0a007986 */ /* 0x0041e2000c101904 */
[----:B------:R-:W1:Y:S04]  /*2360*/  LDCU.64 UR4, c[0x0][0x380] ;  /* 0x00007000ff0477ac */ /* 0x000e680008000a00 */
[----:B------:R-:W2:Y:S01]  /*2370*/  LD.E R15, desc[UR6][R6.64+0x4] ;  /* 0x00000406060f7980 */ /* 0x000ea2000c101900 */
[----:B------:R-:W-:Y:S01]  /*2380*/  R2UR UR8, R18 ;  /* 0x00000000120872ca */ /* 0x000fe200000e0000 */
[----:B------:R-:W-:Y:S01]  /*2390*/  IMAD.X R14, RZ, RZ, RZ, P0 ;  /* 0x000000ffff0e7224 */ /* 0x000fe200000e06ff */
[----:B------:R-:W-:Y:S02]  /*23a0*/  R2UR UR9, R19 ;  /* 0x00000000130972ca */ /* 0x000fe400000e0000 */
[----:B-1----:R-:W-:-:S04]  /*23b0*/  LEA R8, P0, R9, UR4, 0x2 ;  /* 0x0000000409087c11 */ /* 0x002fc8000f8010ff */
[----:B------:R-:W-:-:S05]  /*23c0*/  LEA.HI.X R9, R9, UR5, R14, 0x2, P0 ;  /* 0x0000000509097c11 */ /* 0x000fca00080f140e */
[----:B--2---:R1:W-:Y:S04]  /*23d0*/  STG.E desc[UR6][R8.64+0x4], R15 ;  /* 0x0000040f08007986 */ /* 0x0043e8000c101906 */
[----:B------:R-:W2:Y:S01]  /*23e0*/  LD.E R17, desc[UR8][R6.64+0x8] ;  /* 0x0000080806117980 */ /* 0x000ea2000c101900 */
[----:B------:R-:W-:Y:S02]  /*23f0*/  R2UR UR4, R18 ;  /* 0x00000000120472ca */ /* 0x000fe400000e0000 */
[----:B------:R-:W-:-:S13]  /*2400*/  R2UR UR5, R19 ;  /* 0x00000000130572ca */ /* 0x000fda00000e0000 */
[----:B--2---:R2:W-:Y:S04]  /*2410*/  STG.E desc[UR4][R8.64+0x8], R17 ;  /* 0x0000081108007986 */ /* 0x0045e8000c101904 */
[----:B0-----:R-:W3:Y:S04]  /*2420*/  LD.E R11, desc[UR6][R6.64+0xc] ;  /* 0x00000c06060b7980 */ /* 0x001ee8000c101900 */
[----:B---3--:R0:W-:Y:S04]  /*2430*/  STG.E desc[UR4][R8.64+0xc], R11 ;  /* 0x00000c0b08007986 */ /* 0x0081e8000c101904 */
[----:B------:R-:W3:Y:S04]  /*2440*/  LD.E R13, desc[UR6][R6.64+0x10] ;  /* 0x00001006060d7980 */ /* 0x000ee8000c101900 */
[----:B---3--:R3:W-:Y:S04]  /*2450*/  STG.E desc[UR4][R8.64+0x10], R13 ;  /* 0x0000100d08007986 */ /* 0x0087e8000c101904 */
[----:B-1----:R-:W4:Y:S04]  /*2460*/  LD.E R15, desc[UR6][R6.64+0x14] ;  /* 0x00001406060f7980 */ /* 0x002f28000c101900 */
[----:B----4-:R3:W-:Y:S04]  /*2470*/  STG.E desc[UR4][R8.64+0x14], R15 ;  /* 0x0000140f08007986 */ /* 0x0107e8000c101904 */
[----:B--2---:R-:W2:Y:S04]  /*2480*/  LD.E R17, desc[UR6][R6.64+0x18] ;  /* 0x0000180606117980 */ /* 0x004ea8000c101900 */
[----:B--2---:R3:W-:Y:S04]  /*2490*/  STG.E desc[UR4][R8.64+0x18], R17 ;  /* 0x0000181108007986 */ /* 0x0047e8000c101904 */
[----:B0-----:R-:W2:Y:S01]  /*24a0*/  LD.E R11, desc[UR6][R6.64+0x1c] ;  /* 0x00001c06060b7980 */ /* 0x001ea2000c101900 */
[----:B------:R-:W-:-:S03]  /*24b0*/  VIADD R3, R3, 0x8 ;  /* 0x0000000803037836 */ /* 0x000fc60000000000 */
[----:B--2---:R3:W-:Y:S04]  /*24c0*/  STG.E desc[UR4][R8.64+0x1c], R11 ;  /* 0x00001c0b08007986 */ /* 0x0047e8000c101904 */
.L_x_50:
[----:B------:R-:W-:Y:S05]  /*24d0*/  @!P1 EXIT ;  /* 0x000000000000994d */ /* 0x000fea0003800000 */
[----:B------:R-:W-:Y:S02]  /*24e0*/  ISETP.GE.U32.AND P0, PT, R12, 0x4, PT ;  /* 0x000000040c00780c */ /* 0x000fe40003f06070 */
[----:B------:R-:W-:-:S04]  /*24f0*/  LOP3.LUT R2, R2, 0x3, RZ, 0xc0, !PT ;  /* 0x0000000302027812 */ /* 0x000fc800078ec0ff */
[----:B------:R-:W-:-:S07]  /*2500*/  ISETP.NE.AND P1, PT, R2, RZ, PT ;  /* 0x000000ff0200720c */ /* 0x000fce0003f25270 */
[----:B------:R-:W-:Y:S06]  /*2510*/  @!P0 BRA `(.L_x_51) ;  /* 0x0000000000688947 */ /* 0x000fec0003800000 */
[----:B------:R-:W-:Y:S01]  /*2520*/  R2UR UR4, R18 ;  /* 0x00000000120472ca */ /* 0x000fe200000e0000 */
[----:B--2---:R-:W-:Y:S01]  /*2530*/  IMAD.WIDE.U32 R6, R3, 0x4, R4 ;  /* 0x0000000403067825 */ /* 0x004fe200078e0004 */
[----:B------:R-:W-:Y:S01]  /*2540*/  R2UR UR5, R19 ;  /* 0x00000000130572ca */ /* 0x000fe200000e0000 */
[----:B---3--:R-:W0:-:S12]  /*2550*/  LDC.64 R8, c[0x0][0x380] ;  /* 0x0000e000ff087b82 */ /* 0x008e180000000a00 */
        /* <DEDUP_REMOVED lines=19> */
[----:B0-----:R-:W2:Y:S01]  /*2690*/  LD.E R9, desc[UR6][R6.64+0xc] ;  /* 0x00000c0606097980 */ /* 0x001ea2000c101900 */
[----:B------:R-:W-:-:S03]  /*26a0*/  VIADD R3, R3, 0x4 ;  /* 0x0000000403037836 */ /* 0x000fc60000000000 */
[----:B--2---:R1:W-:Y:S04]  /*26b0*/  STG.E desc[UR4][R10.64+0xc], R9 ;  /* 0x00000c090a007986 */ /* 0x0043e8000c101904 */
.L_x_51:
[----:B------:R-:W-:Y:S05]  /*26c0*/  @!P1 EXIT ;  /* 0x000000000000994d */ /* 0x000fea0003800000 */
[----:B-1-3--:R-:W0:Y:S01]  /*26d0*/  LDC.64 R8, c[0x0][0x380] ;  /* 0x0000e000ff087b82 */ /* 0x00ae220000000a00 */
[----:B------:R-:W-:Y:S02]  /*26e0*/  IMAD.IADD R11, R0, 0x1, R3 ;  /* 0x00000001000b7824 */ /* 0x000fe400078e0203 */
[----:B--2---:R-:W-:-:S04]  /*26f0*/  IMAD.WIDE.U32 R6, R3, 0x4, R4 ;  /* 0x0000000403067825 */ /* 0x004fc800078e0004 */
[----:B------:R-:W-:Y:S02]  /*2700*/  IMAD.MOV R0, RZ, RZ, -R2 ;  /* 0x000000ffff007224 */ /* 0x000fe400078e0a02 */
[----:B0-----:R-:W-:-:S04]  /*2710*/  IMAD.WIDE.U32 R4, R11, 0x4, R8 ;  /* 0x000000040b047825 */ /* 0x001fc800078e0008 */
[----:B------:R-:W-:-:S07]  /*2720*/  IMAD.MOV.U32 R9, RZ, RZ, R5 ;  /* 0x000000ffff097224 */ /* 0x000fce00078e0005 */
.L_x_52:
[----:B------:R-:W-:Y:S01]  /*2730*/  R2UR UR4, R18 ;  /* 0x00000000120472ca */ /* 0x000fe200000e0000 */
[----:B0-----:R-:W-:Y:S01]  /*2740*/  IMAD.MOV.U32 R2, RZ, RZ, R6 ;  /* 0x000000ffff027224 */ /* 0x001fe200078e0006 */
[----:B------:R-:W-:Y:S01]  /*2750*/  R2UR UR5, R19 ;  /* 0x00000000130572ca */ /* 0x000fe200000e0000 */
[----:B------:R-:W-:-:S12]  /*2760*/  IMAD.MOV.U32 R3, RZ, RZ, R7 ;  /* 0x000000ffff037224 */ /* 0x000fd800078e0007 */
[----:B------:R0:W2:Y:S01]  /*2770*/  LD.E R5, desc[UR4][R2.64] ;  /* 0x0000000402057980 */ /* 0x0000a2000c101900 */
[----:B------:R-:W-:Y:S01]  /*2780*/  VIADD R0, R0, 0x1 ;  /* 0x0000000100007836 */ /* 0x000fe20000000000 */
[----:B------:R-:W-:-:S04]  /*2790*/  IADD3 R6, P2, PT, R6, 0x4, RZ ;  /* 0x0000000406067810 */ /* 0x000fc80007f5e0ff */
[----:B------:R-:W-:Y:S01]  /*27a0*/  ISETP.NE.AND P0, PT, R0, RZ, PT ;  /* 0x000000ff0000720c */ /* 0x000fe20003f05270 */
[----:B------:R-:W-:Y:S02]  /*27b0*/  IMAD.X R7, RZ, RZ, R7, P2 ;  /* 0x000000ffff077224 */ /* 0x000fe400010e0607 */
[----:B0-----:R-:W-:Y:S01]  /*27c0*/  IMAD.MOV.U32 R2, RZ, RZ, R4 ;  /* 0x000000ffff027224 */ /* 0x001fe200078e0004 */
[----:B------:R-:W-:Y:S01]  /*27d0*/  IADD3 R4, P1, PT, R4, 0x4, RZ ;  /* 0x0000000404047810 */ /* 0x000fe20007f3e0ff */
[----:B------:R-:W-:-:S04]  /*27e0*/  IMAD.MOV.U32 R3, RZ, RZ, R9 ;  /* 0x000000ffff037224 */ /* 0x000fc800078e0009 */
[----:B------:R-:W-:Y:S01]  /*27f0*/  IMAD.X R9, RZ, RZ, R9, P1 ;  /* 0x000000ffff097224 */ /* 0x000fe200008e0609 */
[----:B--2---:R0:W-:Y:S03]  /*2800*/  STG.E desc[UR4][R2.64], R5 ;  /* 0x0000000502007986 */ /* 0x0041e6000c101904 */
[----:B------:R-:W-:Y:S05]  /*2810*/  @P0 BRA `(.L_x_52) ;  /* 0xfffffffc00c40947 */ /* 0x000fea000383ffff */
[----:B------:R-:W-:Y:S05]  /*2820*/  EXIT ;  /* 0x000000000000794d */ /* 0x000fea0003800000 */
.L_x_53:
        /* <DEDUP_REMOVED lines=13> */
.L_x_110:


//--------------------- .text._Z9mov_downKPiii    --------------------------
	.section	.text._Z9mov_downKPiii,"ax",@progbits
	.align	128
        .global         _Z9mov_downKPiii
        .type           _Z9mov_downKPiii,@function
        .size           _Z9mov_downKPiii,(.L_x_111 - _Z9mov_downKPiii)
        .other          _Z9mov_downKPiii,@"STO_CUDA_ENTRY STV_DEFAULT"
_Z9mov_downKPiii:
.text._Z9mov_downKPiii:
        /* <DEDUP_REMOVED lines=12> */
.L_x_54:
        /* <DEDUP_REMOVED lines=18> */
.L_x_57:
        /* <DEDUP_REMOVED lines=56> */
.L_x_56:
        /* <DEDUP_REMOVED lines=32> */
.L_x_59:
        /* <DEDUP_REMOVED lines=21> */
.L_x_60:
        /* <DEDUP_REMOVED lines=8> */
.L_x_58:
[----:B------:R-:W-:Y:S05]  /*0930*/  BSYNC.RECONVERGENT B0 ;  /* 0x0000000000007941 */ /* 0x000fea0003800200 */
.L_x_55:
        /* <DEDUP_REMOVED lines=9> */
.L_x_61:
        /* <DEDUP_REMOVED lines=14> */
.L_x_63:
        /* <DEDUP_REMOVED lines=56> */
.L_x_62:
        /* <DEDUP_REMOVED lines=31> */
.L_x_65:
        /* <DEDUP_REMOVED lines=22> */
.L_x_67:
        /* <DEDUP_REMOVED lines=8> */
.L_x_66:
[----:B------:R-:W-:Y:S05]  /*1200*/  BSYNC.RECONVERGENT B0 ;  /* 0x0000000000007941 */ /* 0x000fea0003800200 */
.L_x_64:
[----:B------:R-:W3:Y:S01]  /*1210*/  LDCU UR5, c[0x0][0x38c] ;  /* 0x00007180ff0577ac */ /* 0x000ee20008000800 */
[----:B012---:R-:W0:Y:S01]  /*1220*/  S2R R3, SR_TID.X ;  /* 0x0000000000037919 */ /* 0x007e220000002100 */
[----:B------:R-:W-:Y:S01]  /*1230*/  ISETP.GE.U32.AND P1, PT, R0, 0x7, PT ;  /* 0x000000070000780c */ /* 0x000fe20003f26070 */
[----:B------:R-:W-:Y:S01]  /*1240*/  IMAD.MOV.U32 R7, RZ, RZ, RZ ;  /* 0x000000ffff077224 */ /* 0x000fe200078e00ff */
[----:B------:R-:W-:-:S04]  /*1250*/  LOP3.LUT R2, R8, 0x7, RZ, 0xc0, !PT ;  /* 0x0000000708027812 */ /* 0x000fc800078ec0ff */
[----:B------:R-:W-:Y:S01]  /*1260*/  ISETP.NE.AND P0, PT, R2, RZ, PT ;  /* 0x000000ff0200720c */ /* 0x000fe20003f05270 */
[----:B---3--:R-:W-:-:S06]  /*1270*/  IMAD.U32 R6, RZ, RZ, UR5 ;  /* 0x00000005ff067e24 */ /* 0x008fcc000f8e00ff */
[----:B------:R-:W-:Y:S06]  /*1280*/  @!P1 BRA `(.L_x_68) ;  /* 0x0000000400a49947 */ /* 0x000fec0003800000 */
[----:B------:R-:W1:Y:S01]  /*1290*/  LDC.64 R20, c[0x0][0x380] ;  /* 0x0000e000ff147b82 */ /* 0x000e620000000a00 */
[----:B------:R-:W0:Y:S01]  /*12a0*/  LDCU UR4, c[0x0][0x388] ;  /* 0x00007100ff0477ac */ /* 0x000e220008000800 */
[C---:B------:R-:W-:Y:S01]  /*12b0*/  VIADD R10, R8.reuse, 0xfffffffe ;  /* 0xfffffffe080a7836 */ /* 0x040fe20000000000 */
[C---:B------:R-:W-:Y:S01]  /*12c0*/  LOP3.LUT R30, R8.reuse, 0x7ffffff8, RZ, 0xc0, !PT ;  /* 0x7ffffff8081e7812 */ /* 0x040fe200078ec0ff */
[C---:B------:R-:W-:Y:S01]  /*12d0*/  VIADD R12, R8.reuse, 0xfffffffd ;  /* 0xfffffffd080c7836 */ /* 0x040fe20000000000 */
[----:B------:R-:W-:Y:S01]  /*12e0*/  BSSY.RECONVERGENT B0, `(.L_x_68) ;  /* 0x0000063000007945 */ /* 0x000fe20003800200 */
[C---:B------:R-:W-:Y:S02]  /*12f0*/  VIADD R14, R8.reuse, 0xfffffffc ;  /* 0xfffffffc080e7836 */ /* 0x040fe40000000000 */
[C---:B------:R-:W-:Y:S02]  /*1300*/  VIADD R22, R8.reuse, 0xfffffffb ;  /* 0xfffffffb08167836 */ /* 0x040fe40000000000 */
[----:B------:R-:W-:-:S02]  /*1310*/  VIADD R24, R8, 0xfffffffa ;  /* 0xfffffffa08187836 */ /* 0x000fc40000000000 */
[C---:B------:R-:W-:Y:S02]  /*1320*/  VIADD R26, R8.reuse, 0xfffffff9 ;  /* 0xfffffff9081a7836 */ /* 0x040fe40000000000 */
[----:B------:R-:W-:Y:S02]  /*1330*/  VIADD R28, R8, 0xfffffff8 ;  /* 0xfffffff8081c7836 */ /* 0x000fe40000000000 */
[----:B------:R-:W-:Y:S02]  /*1340*/  IMAD.MOV.U32 R7, RZ, RZ, RZ ;  /* 0x000000ffff077224 */ /* 0x000fe400078e00ff */
[----:B------:R-:W-:Y:S02]  /*1350*/  IMAD.U32 R6, RZ, RZ, UR5 ;  /* 0x00000005ff067e24 */ /* 0x000fe4000f8e00ff */
[--C-:B0-----:R-:W-:Y:S02]  /*1360*/  IMAD R15, R10, UR4, R3.reuse ;  /* 0x000000040a0f7c24 */ /* 0x101fe4000f8e0203 */
[----:B------:R-:W-:-:S02]  /*1370*/  IMAD R8, R12, UR4, R3 ;  /* 0x000000040c087c24 */ /* 0x000fc4000f8e0203 */
[--C-:B------:R-:W-:Y:S02]  /*1380*/  IMAD R9, R14, UR4, R3.reuse ;  /* 0x000000040e097c24 */ /* 0x100fe4000f8e0203 */
[--C-:B------:R-:W-:Y:S02]  /*1390*/  IMAD R10, R22, UR4, R3.reuse ;  /* 0x00000004160a7c24 */ /* 0x100fe4000f8e0203 */
[--C-:B------:R-:W-:Y:S02]  /*13a0*/  IMAD R11, R24, UR4, R3.reuse ;  /* 0x00000004180b7c24 */ /* 0x100fe4000f8e0203 */
[--C-:B------:R-:W-:Y:S02]  /*13b0*/  IMAD R12, R26, UR4, R3.reuse ;  /* 0x000000041a0c7c24 */ /* 0x100fe4000f8e0203 */
[----:B------:R-:W-:Y:S02]  /*13c0*/  IMAD R13, R28, UR4, R3 ;  /* 0x000000041c0d7c24 */ /* 0x000fe4000f8e0203 */
[----:B------:R-:W-:-:S02]  /*13d0*/  IMAD.MOV R30, RZ, RZ, -R30 ;  /* 0x000000ffff1e7224 */ /* 0x000fc400078e0a1e */
[----:B------:R-:W-:-:S07]  /*13e0*/  IMAD R14, R0, UR4, R3 ;  /* 0x00000004000e7c24 */ /* 0x000fce000f8e0203 */
.L_x_69:
[----:B------:R-:W-:Y:S01]  /*13f0*/  R2UR UR4, R16 ;  /* 0x00000000100472ca */ /* 0x000fe200000e0000 */
[----:B01----:R-:W-:Y:S01]  /*1400*/  IMAD.WIDE R26, R14, 0x4, R20 ;  /* 0x000000040e1a7825 */ /* 0x003fe200078e0214 */
[----:B------:R-:W-:-:S13]  /*1410*/  R2UR UR5, R17 ;  /* 0x00000000110572ca */ /* 0x000fda00000e0000 */
[----:B------:R-:W2:Y:S01]  /*1420*/  LDG.E R31, desc[UR4][R26.64] ;  /* 0x000000041a1f7981 */ /* 0x000ea2000c1e1900 */
[----:B------:R-:W-:Y:S01]  /*1430*/  R2UR UR6, R16 ;  /* 0x00000000100672ca */ /* 0x000fe200000e0000 */
[----:B------:R-:W-:Y:S01]  /*1440*/  IMAD.WIDE R22, R15, 0x4, R20 ;  /* 0x000000040f167825 */ /* 0x000fe200078e0214 */
[----:B------:R-:W-:Y:S02]  /*1450*/  R2UR UR7, R17 ;  /* 0x00000000110772ca */ /* 0x000fe400000e0000 */
[----:B--2---:R-:W-:-:S13]  /*1460*/  ISETP.NE.AND P1, PT, R31, RZ, PT ;  /* 0x000000ff1f00720c */ /* 0x004fda0003f25270 */
[----:B------:R-:W-:Y:S01]  /*1470*/  @P1 R2UR UR4, R16 ;  /* 0x00000000100412ca */ /* 0x000fe200000e0000 */
[----:B------:R-:W-:Y:S01]  /*1480*/  @P1 IMAD.WIDE R24, R7, 0x4, R18 ;  /* 0x0000000407181825 */ /* 0x000fe200078e0212 */
[----:B------:R-:W-:-:S13]  /*1490*/  @P1 R2UR UR5, R17 ;  /* 0x00000000110512ca */ /* 0x000fda00000e0000 */
[----:B------:R0:W-:Y:S04]  /*14a0*/  @P1 ST.E desc[UR4][R24.64], R31 ;  /* 0x0000001f18001985 */ /* 0x0001e8000c101904 */
[----:B------:R-:W2:Y:S01]  /*14b0*/  LDG.E R33, desc[UR6][R22.64] ;  /* 0x0000000616217981 */ /* 0x000ea2000c1e1900 */
[----:B------:R-:W-:Y:S02]  /*14c0*/  @P1 VIADD R7, R7, 0x1 ;  /* 0x0000000107071836 */ /* 0x000fe40000000000 */
[----:B------:R-:W-:Y:S01]  /*14d0*/  IMAD.WIDE R28, R8, 0x4, R20 ;  /* 0x00000004081c7825 */ /* 0x000fe200078e0214 */
[----:B--2---:R-:W-:-:S13]  /*14e0*/  ISETP.NE.AND P2, PT, R33, RZ, PT ;  /* 0x000000ff2100720c */ /* 0x004fda0003f45270 */
[----:B------:R-:W-:Y:S01]  /*14f0*/  @P2 R2UR UR4, R16 ;  /* 0x00000000100422ca */ /* 0x000fe200000e0000 */
[----:B------:R-:W-:Y:S01]  /*1500*/  @P2 IMAD.WIDE R26, R7, 0x4, R18 ;  /* 0x00000004071a2825 */ /* 0x000fe200078e0212 */
[----:B------:R-:W-:-:S13]  /*1510*/  @P2 R2UR UR5, R17 ;  /* 0x00000000110522ca */ /* 0x000fda00000e0000 */
[----:B------:R1:W-:Y:S04]  /*1520*/  @P2 ST.E desc[UR4][R26.64], R33 ;  /* 0x000000211a002985 */ /* 0x0003e8000c101904 */
[----:B------:R-:W2:Y:S01]  /*1530*/  LDG.E R35, desc[UR6][R28.64] ;  /* 0x000000061c237981 */ /* 0x000ea2000c1e1900 */
[----:B------:R-:W-:Y:S02]  /*1540*/  @P2 VIADD R7, R7, 0x1 ;  /* 0x0000000107072836 */ /* 0x000fe40000000000 */
[----:B0-----:R-:W-:Y:S01]  /*1550*/  IMAD.WIDE R24, R9, 0x4, R20 ;  /* 0x0000000409187825 */ /* 0x001fe200078e0214 */
        /* <DEDUP_REMOVED lines=10> */
[----:B-1----:R-:W-:Y:S01]  /*1600*/  @P2 IMAD.WIDE R26, R7, 0x4, R18 ;  /* 0x00000004071a2825 */ /* 0x002fe200078e0212 */
[----:B------:R-:W-:-:S13]  /*1610*/  @P2 R2UR UR5, R17 ;  /* 0x00000000110522ca */ /* 0x000fda00000e0000 */
[----:B------:R1:W-:Y:S04]  /*1620*/  @P2 ST.E desc[UR4][R26.64], R31 ;  /* 0x0000001f1a002985 */ /* 0x0003e8000c101904 */
[----:B------:R-:W2:Y:S01]  /*1630*/  LDG.E R33, desc[UR6][R28.64] ;  /* 0x000000061c217981 */ /* 0x000ea2000c1e1900 */
[----:B------:R-:W-:Y:S02]  /*1640*/  @P2 VIADD R7, R7, 0x1 ;  /* 0x0000000107072836 */ /* 0x000fe40000000000 */
[----:B------:R-:W-:Y:S01]  /*1650*/  IMAD.WIDE R24, R11, 0x4, R20 ;  /* 0x000000040b187825 */ /* 0x000fe200078e0214 */
[----:B--2---:R-:W-:-:S13]  /*1660*/  ISETP.NE.AND P1, PT, R33, RZ, PT ;  /* 0x000000ff2100720c */ /* 0x004fda0003f25270 */
[----:B------:R-:W-:Y:S01]  /*1670*/  @P1 R2UR UR4, R16 ;  /* 0x00000000100412ca */ /* 0x000fe200000e0000 */
[----:B0-----:R-:W-:Y:S01]  /*1680*/  @P1 IMAD.WIDE R22, R7, 0x4, R18 ;  /* 0x0000000407161825 */ /* 0x001fe200078e0212 */
        /* <DEDUP_REMOVED lines=17> */
[----:B------:R0:W-:Y:S01]  /*17a0*/  @P1 ST.E desc[UR4][R22.64], R29 ;  /* 0x0000001d16001985 */ /* 0x0001e2000c101904 */
[----:B------:R-:W2:Y:S03]  /*17b0*/  LDCU UR4, c[0x0][0x388] ;  /* 0x00007100ff0477ac */ /* 0x000ea60008000800 */
[----:B------:R-:W3:Y:S01]  /*17c0*/  LDG.E R25, desc[UR6][R24.64] ;  /* 0x0000000618197981 */ /* 0x000ee2000c1e1900 */
[----:B------:R-:W-:Y:S02]  /*17d0*/  VIADD R30, R30, 0x8 ;  /* 0x000000081e1e7836 */ /* 0x000fe40000000000 */
[----:B------:R-:W-:Y:S02]  /*17e0*/  @P1 VIADD R7, R7, 0x1 ;  /* 0x0000000107071836 */ /* 0x000fe40000000000 */
[----:B------:R-:W-:Y:S01]  /*17f0*/  VIADD R6, R6, 0xfffffff8 ;  /* 0xfffffff806067836 */ /* 0x000fe20000000000 */
[----:B------:R-:W-:Y:S01]  /*1800*/  ISETP.NE.AND P1, PT, R30, RZ, PT ;  /* 0x000000ff1e00720c */ /* 0x000fe20003f25270 */
[----:B--2---:R-:W-:-:S04]  /*1810*/  IMAD R28, RZ, RZ, -UR4 ;  /* 0x80000004ff1c7e24 */ /* 0x004fc8000f8e02ff */
[C---:B------:R-:W-:Y:S02]  /*1820*/  IMAD R15, R28.reuse, 0x8, R15 ;  /* 0x000000081c0f7824 */ /* 0x040fe400078e020f */
[C---:B------:R-:W-:Y:S02]  /*1830*/  IMAD R8, R28.reuse, 0x8, R8 ;  /* 0x000000081c087824 */ /* 0x040fe400078e0208 */
[C---:B------:R-:W-:Y:S02]  /*1840*/  IMAD R9, R28.reuse, 0x8, R9 ;  /* 0x000000081c097824 */ /* 0x040fe400078e0209 */
[C---:B------:R-:W-:Y:S02]  /*1850*/  IMAD R10, R28.reuse, 0x8, R10 ;  /* 0x000000081c0a7824 */ /* 0x040fe400078e020a */
[C---:B------:R-:W-:Y:S02]  /*1860*/  IMAD R11, R28.reuse, 0x8, R11 ;  /* 0x000000081c0b7824 */ /* 0x040fe400078e020b */
[----:B------:R-:W-:-:S02]  /*1870*/  IMAD R12, R28, 0x8, R12 ;  /* 0x000000081c0c7824 */ /* 0x000fc400078e020c */
[C---:B------:R-:W-:Y:S02]  /*1880*/  IMAD R13, R28.reuse, 0x8, R13 ;  /* 0x000000081c0d7824 */ /* 0x040fe400078e020d */
[----:B------:R-:W-:Y:S01]  /*1890*/  IMAD R14, R28, 0x8, R14 ;  /* 0x000000081c0e7824 */ /* 0x000fe200078e020e */
        /* <DEDUP_REMOVED lines=8> */
.L_x_68:
[----:B------:R-:W-:Y:S05]  /*1920*/  @!P0 BRA `(.L_x_70) ;  /* 0x0000000400848947 */ /* 0x000fea0003800000 */
[----:B------:R-:W1:Y:S01]  /*1930*/  LDCU UR4, c[0x0][0x38c] ;  /* 0x00007180ff0477ac */ /* 0x000e620008000800 */
[----:B------:R-:W-:Y:S01]  /*1940*/  ISETP.GE.U32.AND P0, PT, R2, 0x4, PT ;  /* 0x000000040200780c */ /* 0x000fe20003f06070 */
[----:B-1----:R-:W-:-:S04]  /*1950*/  ULOP3.LUT UR5, UR4, 0x3, URZ, 0xc0, !UPT ;  /* 0x0000000304057892 */ /* 0x002fc8000f8ec0ff */
[----:B------:R-:W-:-:S08]  /*1960*/  UISETP.NE.AND UP0, UPT, UR5, URZ, UPT ;  /* 0x000000ff0500728c */ /* 0x000fd0000bf05270 */
[----:B------:R-:W-:Y:S05]  /*1970*/  @!P0 BRA `(.L_x_71) ;  /* 0x0000000000b88947 */ /* 0x000fea0003800000 */
[----:B0-----:R-:W0:Y:S01]  /*1980*/  LDC R27, c[0x0][0x388] ;  /* 0x0000e200ff1b7b82 */ /* 0x001e220000000800 */
[----:B------:R-:W-:Y:S01]  /*1990*/  VIADD R2, R6, 0xffffffff ;  /* 0xffffffff06027836 */ /* 0x000fe20000000000 */
[----:B------:R-:W-:Y:S02]  /*19a0*/  R2UR UR6, R16 ;  /* 0x00000000100672ca */ /* 0x000fe400000e0000 */
[----:B------:R-:W-:-:S04]  /*19b0*/  R2UR UR7, R17 ;  /* 0x00000000110772ca */ /* 0x000fc800000e0000 */
[----:B------:R-:W1:Y:S01]  /*19c0*/  LDC.64 R8, c[0x0][0x380] ;  /* 0x0000e000ff087b82 */ /* 0x000e620000000a00 */
[----:B0-----:R-:W-:-:S04]  /*19d0*/  IMAD R11, R2, R27, R3 ;  /* 0x0000001b020b7224 */ /* 0x001fc800078e0203 */
[----:B-1----:R-:W-:-:S05]  /*19e0*/  IMAD.WIDE R10, R11, 0x4, R8 ;  /* 0x000000040b0a7825 */ /* 0x002fca00078e0208 */
[----:B------:R-:W2:Y:S01]  /*19f0*/  LDG.E R23, desc[UR6][R10.64] ;  /* 0x000000060a177981 */ /* 0x000ea2000c1e1900 */
[----:B------:R-:W-:Y:S01]  /*1a00*/  IMAD R2, R2, R27, -R27 ;  /* 0x0000001b02027224 */ /* 0x000fe200078e0a1b */
[----:B------:R-:W-:Y:S02]  /*1a10*/  R2UR UR8, R16 ;  /* 0x00000000100872ca */ /* 0x000fe400000e0000 */
[----:B------:R-:W-:Y:S01]  /*1a20*/  R2UR UR9, R17 ;  /* 0x00000000110972ca */ /* 0x000fe200000e0000 */
[----:B------:R-:W-:-:S04]  /*1a30*/  IMAD.IADD R13, R2, 0x1, R3 ;  /* 0x00000001020d7824 */ /* 0x000fc800078e0203 */
[----:B------:R-:W-:Y:S01]  /*1a40*/  IMAD.WIDE R12, R13, 0x4, R8 ;  /* 0x000000040d0c7825 */ /* 0x000fe200078e0208 */
[----:B--2---:R-:W-:-:S13]  /*1a50*/  ISETP.NE.AND P0, PT, R23, RZ, PT ;  /* 0x000000ff1700720c */ /* 0x004fda0003f05270 */
[----:B------:R-:W-:Y:S01]  /*1a60*/  @P0 R2UR UR6, R16 ;  /* 0x00000000100602ca */ /* 0x000fe200000e0000 */
[----:B------:R-:W-:Y:S01]  /*1a70*/  @P0 IMAD.WIDE R14, R7, 0x4, R18 ;  /* 0x00000004070e0825 */ /* 0x000fe200078e0212 */
[----:B------:R-:W-:-:S13]  /*1a80*/  @P0 R2UR UR7, R17 ;  /* 0x00000000110702ca */ /* 0x000fda00000e0000 */
[----:B------:R0:W-:Y:S04]  /*1a90*/  @P0 ST.E desc[UR6][R14.64], R23 ;  /* 0x000000170e000985 */ /* 0x0001e8000c101906 */
[----:B------:R-:W2:Y:S01]  /*1aa0*/  LDG.E R25, desc[UR8][R12.64] ;  /* 0x000000080c197981 */ /* 0x000ea2000c1e1900 */
[----:B------:R-:W-:Y:S02]  /*1ab0*/  IMAD.IADD R2, R2, 0x1, -R27 ;  /* 0x0000000102027824 */ /* 0x000fe400078e0a1b */
[----:B------:R-:W-:Y:S02]  /*1ac0*/  @P0 VIADD R7, R7, 0x1 ;  /* 0x0000000107070836 */ /* 0x000fe40000000000 */
[----:B------:R-:W-:-:S04]  /*1ad0*/  IMAD.IADD R11, R2, 0x1, R3 ;  /* 0x00000001020b7824 */ /* 0x000fc800078e0203 */
[----:B------:R-:W-:Y:S01]  /*1ae0*/  IMAD.WIDE R10, R11, 0x4, R8 ;  /* 0x000000040b0a7825 */ /* 0x000fe200078e0208 */
[----:B--2---:R-:W-:-:S13]  /*1af0*/  ISETP.NE.AND P1, PT, R25, RZ, PT ;  /* 0x000000ff1900720c */ /* 0x004fda0003f25270 */
[----:B------:R-:W-:Y:S01]  /*1b00*/  @P1 R2UR UR6, R16 ;  /* 0x00000000100612ca */ /* 0x000fe200000e0000 */
[----:B------:R-:W-:Y:S01]  /*1b10*/  @P1 IMAD.WIDE R20, R7, 0x4, R18 ;  /* 0x0000000407141825 */ /* 0x000fe200078e0212 */
[----:B------:R-:W-:-:S13]  /*1b20*/  @P1 R2UR UR7, R17 ;  /* 0x00000000110712ca */ /* 0x000fda00000e0000 */
[----:B------:R1:W-:Y:S04]  /*1b30*/  @P1 ST.E desc[UR6][R20.64], R25 ;  /* 0x0000001914001985 */ /* 0x0003e8000c101906 */
[----:B0-----:R-:W2:Y:S01]  /*1b40*/  LDG.E R23, desc[UR8][R10.64] ;  /* 0x000000080a177981 */ /* 0x001ea2000c1e1900 */
[----:B------:R-:W-:Y:S01]  /*1b50*/  IADD3 R15, PT, PT, R3, -R27, R2 ;  /* 0x8000001b030f7210 */ /* 0x000fe20007ffe002 */
[----:B------:R-:W-:-:S04]  /*1b60*/  @P1 VIADD R7, R7, 0x1 ;  /* 0x0000000107071836 */ /* 0x000fc80000000000 */
        /* <DEDUP_REMOVED lines=15> */
.L_x_71:
[----:B------:R-:W-:Y:S05]  /*1c60*/  BRA.U !UP0, `(.L_x_70) ;  /* 0x0000000108b47547 */ /* 0x000fea000b800000 */
[----:B------:R-:W-:Y:S02]  /*1c70*/  UISETP.NE.AND UP0, UPT, UR5, 0x1, UPT ;  /* 0x000000010500788c */ /* 0x000fe4000bf05270 */
[----:B------:R-:W-:-:S04]  /*1c80*/  ULOP3.LUT UR4, UR4, 0x1, URZ, 0xc0, !UPT ;  /* 0x0000000104047892 */ /* 0x000fc8000f8ec0ff */
[----:B------:R-:W-:-:S03]  /*1c90*/  UISETP.NE.U32.AND UP1, UPT, UR4, 0x1, UPT ;  /* 0x000000010400788c */ /* 0x000fc6000bf25070 */
[----:B------:R-:W-:Y:S08]  /*1ca0*/  BRA.U !UP0, `(.L_x_72) ;  /* 0x00000001086c7547 */ /* 0x000ff0000b800000 */
[----:B-1----:R-:W0:Y:S01]  /*1cb0*/  LDC R13, c[0x0][0x388] ;  /* 0x0000e200ff0d7b82 */ /* 0x002e220000000800 */
        /* <DEDUP_REMOVED lines=17> */
[----:B------:R-:W3:Y:S01]  /*1dd0*/  LDG.E R11, desc[UR6][R10.64] ;  /* 0x000000060a0b7981 */ /* 0x000ee2000c1e1900 */
[----:B------:R-:W-:Y:S02]  /*1de0*/  @P0 VIADD R7, R7, 0x1 ;  /* 0x0000000107070836 */ /* 0x000fe40000000000 */
[----:B------:R-:W-:Y:S01]  /*1df0*/  VIADD R6, R6, 0xfffffffe ;  /* 0xfffffffe06067836 */ /* 0x000fe20000000000 */
[----:B---3--:R-:W-:-:S13]  /*1e00*/  ISETP.NE.AND P1, PT, R11, RZ, PT ;  /* 0x000000ff0b00720c */ /* 0x008fda0003f25270 */
[----:B------:R-:W-:Y:S01]  /*1e10*/  @P1 R2UR UR4, R16 ;  /* 0x00000000100412ca */ /* 0x000fe200000e0000 */
[----:B------:R-:W-:Y:S01]  /*1e20*/  @P1 IMAD.WIDE R8, R7, 0x4, R18 ;  /* 0x0000000407081825 */ /* 0x000fe200078e0212 */
[----:B------:R-:W-:-:S03]  /*1e30*/  @P1 R2UR UR5, R17 ;  /* 0x00000000110512ca */ /* 0x000fc600000e0000 */
[----:B------:R-:W-:-:S10]  /*1e40*/  @P1 VIADD R7, R7, 0x1 ;  /* 0x0000000107071836 */ /* 0x000fd40000000000 */
[----:B------:R2:W-:Y:S02]  /*1e50*/  @P1 ST.E desc[UR4][R8.64], R11 ;  /* 0x0000000b08001985 */ /* 0x0005e4000c101904 */
.L_x_72:
[----:B------:R-:W-:Y:S05]  /*1e60*/  BRA.U UP1, `(.L_x_70) ;  /* 0x0000000101347547 */ /* 0x000fea000b800000 */
[----:B-12---:R-:W1:Y:S01]  /*1e70*/  LDC.64 R8, c[0x0][0x380] ;  /* 0x0000e000ff087b82 */ /* 0x006e620000000a00 */
[----:B------:R-:W0:Y:S01]  /*1e80*/  LDCU UR4, c[0x0][0x388] ;  /* 0x00007100ff0477ac */ /* 0x000e220008000800 */
[----:B------:R-:W-:Y:S01]  /*1e90*/  VIADD R6, R6, 0xffffffff ;  /* 0xffffffff06067836 */ /* 0x000fe20000000000 */
[----:B------:R-:W-:Y:S02]  /*1ea0*/  R2UR UR6, R16 ;  /* 0x00000000100672ca */ /* 0x000fe400000e0000 */
[----:B------:R-:W-:Y:S01]  /*1eb0*/  R2UR UR7, R17 ;  /* 0x00000000110772ca */ /* 0x000fe200000e0000 */
[----:B0-----:R-:W-:-:S04]  /*1ec0*/  IMAD R11, R6, UR4, R3 ;  /* 0x00000004060b7c24 */ /* 0x001fc8000f8e0203 */
[----:B-1----:R-:W-:-:S08]  /*1ed0*/  IMAD.WIDE R8, R11, 0x4, R8 ;  /* 0x000000040b087825 */ /* 0x002fd000078e0208 */
[----:B------:R-:W2:Y:S02]  /*1ee0*/  LDG.E R9, desc[UR6][R8.64] ;  /* 0x0000000608097981 */ /* 0x000ea4000c1e1900 */
[----:B--2---:R-:W-:-:S13]  /*1ef0*/  ISETP.NE.AND P0, PT, R9, RZ, PT ;  /* 0x000000ff0900720c */ /* 0x004fda0003f05270 */
[----:B------:R-:W-:Y:S01]  /*1f00*/  @P0 R2UR UR4, R16 ;  /* 0x00000000100402ca */ /* 0x000fe200000e0000 */
[----:B------:R-:W-:Y:S01]  /*1f10*/  @P0 IMAD.WIDE R6, R7, 0x4, R18 ;  /* 0x0000000407060825 */ /* 0x000fe200078e0212 */
[----:B------:R-:W-:-:S13]  /*1f20*/  @P0 R2UR UR5, R17 ;  /* 0x00000000110502ca */ /* 0x000fda00000e0000 */
[----:B------:R3:W-:Y:S02]  /*1f30*/  @P0 ST.E desc[UR4][R6.64], R9 ;  /* 0x0000000906000985 */ /* 0x0007e4000c101904 */
.L_x_70:
[----:B------:R-:W-:Y:S01]  /*1f40*/  BSSY.RECONVERGENT B0, `(.L_x_73) ;  /* 0x0000019000007945 */ /* 0x000fe20003800200 */
[----:B-12---:R-:W-:Y:S02]  /*1f50*/  IMAD.MOV.U32 R11, RZ, RZ, RZ ;  /* 0x000000ffff0b7224 */ /* 0x006fe400078e00ff */
[----:B------:R-:W-:-:S07]  /*1f60*/  IMAD.MOV.U32 R13, RZ, RZ, RZ ;  /* 0x000000ffff0d7224 */ /* 0x000fce00078e00ff */
.L_x_74:
[C---:B------:R-:W-:Y:S01]  /*1f70*/  R2UR UR4, R16.reuse ;  /* 0x00000000100472ca */ /* 0x040fe200000e0000 */
[----:B---3--:R-:W-:Y:S01]  /*1f80*/  IMAD.WIDE R6, R11, 0x4, R18 ;  /* 0x000000040b067825 */ /* 0x008fe200078e0212 */
[C---:B------:R-:W-:Y:S02]  /*1f90*/  R2UR UR5, R17.reuse ;  /* 0x00000000110572ca */ /* 0x040fe400000e0000 */
[----:B------:R-:W-:Y:S02]  /*1fa0*/  R2UR UR6, R16 ;  /* 0x00000000100672ca */ /* 0x000fe400000e0000 */
[----:B------:R-:W-:-:S09]  /*1fb0*/  R2UR UR7, R17 ;  /* 0x00000000110772ca */ /* 0x000fd200000e0000 */
[----:B------:R-:W2:Y:S04]  /*1fc0*/  LD.E R21, desc[UR4][R6.64] ;  /* 0x0000000406157980 */ /* 0x000ea8000c101900 */
[----:B------:R-:W2:Y:S01]  /*1fd0*/  LD.E R2, desc[UR6][R6.64+0x4] ;  /* 0x0000040606027980 */ /* 0x000ea2000c101900 */
[----:B------:R-:W-:-:S04]  /*1fe0*/  IMAD.WIDE.U32 R8, R13, 0x4, R4 ;  /* 0x000000040d087825 */ /* 0x000fc800078e0004 */
[----:B------:R-:W-:Y:S01]  /*1ff0*/  VIADD R13, R13, 0x1 ;  /* 0x000000010d0d7836 */ /* 0x000fe20000000000 */
[----:B--2---:R-:W-:Y:S02]  /*2000*/  ISETP.NE.AND P0, PT, R21, R2, PT ;  /* 0x000000021500720c */ /* 0x004fe40003f05270 */
[----:B------:R-:W1:Y:S11]  /*2010*/  LDC R2, c[0x0][0x38c] ;  /* 0x0000e300ff027b82 */ /* 0x000e760000000800 */
        /* <DEDUP_REMOVED lines=9> */
[----:B-1----:R-:W-:-:S13]  /*20b0*/  ISETP.GE.AND P0, PT, R11, R2, PT ;  /* 0x000000020b00720c */ /* 0x002fda0003f06270 */
[----:B--2---:R-:W-:Y:S05]  /*20c0*/  @!P0 BRA `(.L_x_74) ;  /* 0xfffffffc00a88947 */ /* 0x004fea000383ffff */
[----:B------:R-:W-:Y:S05]  /*20d0*/  BSYNC.RECONVERGENT B0 ;  /* 0x0000000000007941 */ /* 0x000fea0003800200 */
.L_x_73:
[----:B------:R-:W-:Y:S01]  /*20e0*/  ISETP.GE.U32.AND P0, PT, R0, 0xf, PT ;  /* 0x0000000f0000780c */ /* 0x000fe20003f06070 */
[----:B------:R-:W-:-:S12]  /*20f0*/  IMAD.MOV.U32 R7, RZ, RZ, RZ ;  /* 0x000000ffff077224 */ /* 0x000fd800078e00ff */
[----:B------:R-:W-:Y:S05]  /*2100*/  @!P0 BRA `(.L_x_75) ;  /* 0x0000000400d08947 */ /* 0x000fea0003800000 */
[----:B------:R-:W1:Y:S01]  /*2110*/  LDC R6, c[0x0][0x388] ;  /* 0x0000e200ff067b82 */ /* 0x000e620000000800 */
[C---:B------:R-:W-:Y:S01]  /*2120*/  LOP3.LUT R8, R2.reuse, 0x7ffffff0, RZ, 0xc0, !PT ;  /* 0x7ffffff002087812 */ /* 0x040fe200078ec0ff */
[----:B------:R-:W-:Y:S01]  /*2130*/  VIADD R7, R2, 0xfffffffd ;  /* 0xfffffffd02077836 */ /* 0x000fe20000000000 */
[----:B------:R-:W-:Y:S01]  /*2140*/  IADD3 R24, P0, PT, R4, 0x20, RZ ;  /* 0x0000002004187810 */ /* 0x000fe20007f1e0ff */
[C---:B------:R-:W-:Y:S01]  /*2150*/  VIADD R9, R2.reuse, 0xfffffffc ;  /* 0xfffffffc02097836 */ /* 0x040fe20000000000 */
[----:B------:R-:W-:Y:S01]  /*2160*/  BSSY.RECONVERGENT B0, `(.L_x_76) ;  /* 0x000006d000007945 */ /* 0x000fe20003800200 */
[C---:B------:R-:W-:Y:S02]  /*2170*/  VIADD R10, R2.reuse, 0xfffffffb ;  /* 0xfffffffb020a7836 */ /* 0x040fe40000000000 */
[C---:B------:R-:W-:Y:S02]  /*2180*/  VIADD R11, R2.reuse, 0xfffffffa ;  /* 0xfffffffa020b7836 */ /* 0x040fe40000000000 */
[----:B------:R-:W-:-:S02]  /*2190*/  VIADD R12, R2, 0xfffffff9 ;  /* 0xfffffff9020c7836 */ /* 0x000fc40000000000 */
[C---:B------:R-:W-:Y:S02]  /*21a0*/  VIADD R13, R2.reuse, 0xfffffff8 ;  /* 0xfffffff8020d7836 */ /* 0x040fe40000000000 */
[C---:B------:R-:W-:Y:S02]  /*21b0*/  VIADD R14, R2.reuse, 0xfffffff7 ;  /* 0xfffffff7020e7836 */ /* 0x040fe40000000000 */
[C---:B------:R-:W-:Y:S02]  /*21c0*/  VIADD R15, R2.reuse, 0xfffffff6 ;  /* 0xfffffff6020f7836 */ /* 0x040fe40000000000 */
[C---:B0-----:R-:W-:Y:S02]  /*21d0*/  VIADD R29, R2.reuse, 0xfffffff5 ;  /* 0xfffffff5021d7836 */ /* 0x041fe40000000000 */
[C---:B------:R-:W-:Y:S02]  /*21e0*/  VIADD R31, R2.reuse, 0xfffffff4 ;  /* 0xfffffff4021f7836 */ /* 0x040fe40000000000 */
[----:B------:R-:W-:-:S02]  /*21f0*/  VIADD R33, R2, 0xfffffff3 ;  /* 0xfffffff302217836 */ /* 0x000fc40000000000 */
[C---:B------:R-:W-:Y:S02]  /*2200*/  VIADD R35, R2.reuse, 0xfffffff2 ;  /* 0xfffffff202237836 */ /* 0x040fe40000000000 */
[C---:B------:R-:W-:Y:S02]  /*2210*/  VIADD R37, R2.reuse, 0xfffffff1 ;  /* 0xfffffff102257836 */ /* 0x040fe40000000000 */
[C---:B------:R-:W-:Y:S02]  /*2220*/  VIADD R28, R2.reuse, 0xfffffff0 ;  /* 0xfffffff0021c7836 */ /* 0x040fe40000000000 */
[----:B------:R-:W-:Y:S02]  /*2230*/  VIADD R30, R2, 0xfffffffe ;  /* 0xfffffffe021e7836 */ /* 0x000fe40000000000 */
[----:B------:R-:W-:Y:S02]  /*2240*/  IMAD.MOV R8, RZ, RZ, -R8 ;  /* 0x000000ffff087224 */ /* 0x000fe400078e0a08 */
[----:B------:R-:W-:-:S02]  /*2250*/  IMAD.X R25, RZ, RZ, R5, P0 ;  /* 0x000000ffff197224 */ /* 0x000fc400000e0605 */
[-CC-:B-1----:R-:W-:Y:S02]  /*2260*/  IMAD R7, R7, R6.reuse, R3.reuse ;  /* 0x0000000607077224 */ /* 0x182fe400078e0203 */
[-CC-:B------:R-:W-:Y:S02]  /*2270*/  IMAD R9, R9, R6.reuse, R3.reuse ;  /* 0x0000000609097224 */ /* 0x180fe400078e0203 */
[-CC-:B------:R-:W-:Y:S02]  /*2280*/  IMAD R10, R10, R6.reuse, R3.reuse ;  /* 0x000000060a0a7224 */ /* 0x180fe400078e0203 */
[-CC-:B------:R-:W-:Y:S02]  /*2290*/  IMAD R11, R11, R6.reuse, R3.reuse ;  /* 0x000000060b0b7224 */ /* 0x180fe400078e0203 */
[-CC-:B------:R-:W-:Y:S02]  /*22a0*/  IMAD R12, R12, R6.reuse, R3.reuse ;  /* 0x000000060c0c7224 */ /* 0x180fe400078e0203 */
[----:B------:R-:W-:-:S02]  /*22b0*/  IMAD R13, R13, R6, R3 ;  /* 0x000000060d0d7224 */ /* 0x000fc400078e0203 */
[-CC-:B------:R-:W-:Y:S02]  /*22c0*/  IMAD R14, R14, R6.reuse, R3.reuse ;  /* 0x000000060e0e7224 */ /* 0x180fe400078e0203 */
        /* <DEDUP_REMOVED lines=8> */
[----:B------:R-:W-:-:S07]  /*2350*/  IMAD R32, R0, R6, R3 ;  /* 0x0000000600207224 */ /* 0x000fce00078e0203 */
.L_x_77:
[C---:B------:R-:W-:Y:S01]  /*2360*/  R2UR UR4, R16.reuse ;  /* 0x00000000100472ca */ /* 0x040fe200000e0000 */
[----:B------:R-:W-:Y:S01]  /*2370*/  IMAD.MOV.U32 R20, RZ, RZ, R24 ;  /* 0x000000ffff147224 */ /* 0x000fe200078e0018 */
[----:B------:R-:W-:Y:S01]  /*2380*/  R2UR UR5, R17 ;  /* 0x00000000110572ca */ /* 0x000fe200000e0000 */
[----:B------:R-:W-:Y:S01]  /*2390*/  IMAD.MOV.U32 R21, RZ, RZ, R25 ;  /* 0x000000ffff157224 */ /* 0x000fe200078e0019 */
[----:B0-----:R-:W0:Y:S11]  /*23a0*/  LDC.64 R18, c[0x0][0x380] ;  /* 0x0000e000ff127b82 */ /* 0x001e360000000a00 */
[----:B------:R-:W2:Y:S01]  /*23b0*/  LD.E R34, desc[UR4][R20.64+-0x20] ;  /* 0xffffe00414227980 */ /* 0x000ea2000c101900 */
[----:B------:R-:W-:-:S02]  /*23c0*/  R2UR UR6, R16 ;  /* 0x00000000100672ca */ /* 0x000fc400000e0000 */
[----:B------:R-:W-:Y:S01]  /*23d0*/  R2UR UR7, R17 ;  /* 0x00000000110772ca */ /* 0x000fe200000e0000 */
[----:B0-----:R-:W-:-:S05]  /*23e0*/  IMAD.WIDE R24, R32, 0x4, R18 ;  /* 0x0000000420187825 */ /* 0x001fca00078e0212 */
[----:B--2---:R0:W-:Y:S07]  /*23f0*/  STG.E desc[UR4][R24.64], R34 ;  /* 0x0000002218007986 */ /* 0x0041ee000c101904 */
[----:B------:R-:W2:Y:S01]  /*2400*/  LD.E R36, desc[UR6][R20.64+-0x1c] ;  /* 0xffffe40614247980 */ /* 0x000ea2000c101900 */
[----:B------:R-:W-:-:S05]  /*2410*/  IMAD.WIDE R26, R30, 0x4, R18 ;  /* 0x000000041e1a7825 */ /* 0x000fca00078e0212 */
[----:B--2---:R-:W-:Y:S04]  /*2420*/  STG.E desc[UR4][R26.64], R36 ;  /* 0x000000241a007986 */ /* 0x004fe8000c101904 */
[----:B0-----:R-:W2:Y:S01]  /*2430*/  LD.E R34, desc[UR6][R20.64+-0x18] ;  /* 0xffffe80614227980 */ /* 0x001ea2000c101900 */
[----:B------:R-:W-:-:S05]  /*2440*/  IMAD.WIDE R22, R7, 0x4, R18 ;  /* 0x0000000407167825 */ /* 0x000fca00078e0212 */
[----:B--2---:R0:W-:Y:S04]  /*2450*/  STG.E desc[UR4][R22.64], R34 ;  /* 0x0000002216007986 */ /* 0x0041e8000c101904 */
[----:B0-----:R-:W2:Y:S01]  /*2460*/  LD.E R34, desc[UR6][R20.64+-0x14] ;  /* 0xffffec0614227980 */ /* 0x001ea2000c101900 */
[----:B------:R-:W-:-:S05]  /*2470*/  IMAD.WIDE R24, R9, 0x4, R18 ;  /* 0x0000000409187825 */ /* 0x000fca00078e0212 */
[----:B--2---:R0:W-:Y:S04]  /*2480*/  STG.E desc[UR4][R24.64], R34 ;  /* 0x0000002218007986 */ /* 0x0041e8000c101904 */
        /* <DEDUP_REMOVED lines=26> */
[----:B--2---:R-:W-:Y:S04]  /*2630*/  STG.E desc[UR4][R24.64], R34 ;  /* 0x0000002218007986 */ /* 0x004fe8000c101904 */
[----:B------:R-:W2:Y:S01]  /*2640*/  LD.E R36, desc[UR6][R20.64+0x14] ;  /* 0x0000140614247980 */ /* 0x000ea2000c101900 */
[----:B------:R-:W-:-:S05]  /*2650*/  IMAD.WIDE R26, R35, 0x4, R18 ;  /* 0x00000004231a7825 */ /* 0x000fca00078e0212 */
[----:B--2---:R0:W-:Y:S04]  /*2660*/  STG.E desc[UR4][R26.64], R36 ;  /* 0x000000241a007986 */ /* 0x0041e8000c101904 */
[----:B0-----:R-:W2:Y:S01]  /*2670*/  LD.E R27, desc[UR6][R20.64+0x18] ;  /* 0x00001806141b7980 */ /* 0x001ea2000c101900 */
[----:B------:R-:W-:Y:S01]  /*2680*/  IMAD.WIDE R22, R37, 0x4, R18 ;  /* 0x0000000425167825 */ /* 0x000fe200078e0212 */
[----:B------:R-:W-:-:S03]  /*2690*/  IADD3 R24, P0, PT, R20, 0x40, RZ ;  /* 0x0000004014187810 */ /* 0x000fc60007f1e0ff */
[----:B------:R-:W-:Y:S02]  /*26a0*/  VIADD R8, R8, 0x10 ;  /* 0x0000001008087836 */ /* 0x000fe40000000000 */
[----:B------:R-:W-:-:S03]  /*26b0*/  IMAD.X R25, RZ, RZ, R21, P0 ;  /* 0x000000ffff197224 */ /* 0x000fc600000e0615 */
[----:B------:R-:W-:Y:S01]  /*26c0*/  ISETP.NE.AND P0, PT, R8, RZ, PT ;  /* 0x000000ff0800720c */ /* 0x000fe20003f05270 */
[----:B--2---:R0:W-:Y:S04]  /*26d0*/  STG.E desc[UR4][R22.64], R27 ;  /* 0x0000001b16007986 */ /* 0x0041e8000c101904 */
[----:B------:R-:W2:Y:S01]  /*26e0*/  LD.E R34, desc[UR6][R20.64+0x1c] ;  /* 0x00001c0614227980 */ /* 0x000ea2000c101900 */
[----:B------:R-:W-:-:S04]  /*26f0*/  IMAD.WIDE R18, R28, 0x4, R18 ;  /* 0x000000041c127825 */ /* 0x000fc800078e0212 */
[----:B------:R-:W-:-:S04]  /*2700*/  IMAD.MOV R26, RZ, RZ, -R6 ;  /* 0x000000ffff1a7224 */ /* 0x000fc800078e0a06 */
[C---:B------:R-:W-:Y:S02]  /*2710*/  IMAD R7, R26.reuse, 0x10, R7 ;  /* 0x000000101a077824 */ /* 0x040fe400078e0207 */
[C---:B------:R-:W-:Y:S02]  /*2720*/  IMAD R9, R26.reuse, 0x10, R9 ;  /* 0x000000101a097824 */ /* 0x040fe400078e0209 */
[C---:B------:R-:W-:Y:S02]  /*2730*/  IMAD R10, R26.reuse, 0x10, R10 ;  /* 0x000000101a0a7824 */ /* 0x040fe400078e020a */
[C---:B------:R-:W-:Y:S02]  /*2740*/  IMAD R11, R26.reuse, 0x10, R11 ;  /* 0x000000101a0b7824 */ /* 0x040fe400078e020b */
[C---:B------:R-:W-:Y:S02]  /*2750*/  IMAD R12, R26.reuse, 0x10, R12 ;  /* 0x000000101a0c7824 */ /* 0x040fe400078e020c */
[----:B------:R-:W-:-:S02]  /*2760*/  IMAD R13, R26, 0x10, R13 ;  /* 0x000000101a0d7824 */ /* 0x000fc400078e020d */
        /* <DEDUP_REMOVED lines=9> */
[----:B------:R-:W-:Y:S01]  /*2800*/  IMAD R32, R26, 0x10, R32 ;  /* 0x000000101a207824 */ /* 0x000fe200078e0220 */
[----:B--2---:R0:W-:Y:S01]  /*2810*/  STG.E desc[UR4][R18.64], R34 ;  /* 0x0000002212007986 */ /* 0x0041e2000c101904 */
[----:B------:R-:W-:Y:S05]  /*2820*/  @P0 BRA `(.L_x_77) ;  /* 0xfffffff800cc0947 */ /* 0x000fea000383ffff */
[----:B------:R-:W-:Y:S05]  /*2830*/  BSYNC.RECONVERGENT B0 ;  /* 0x0000000000007941 */ /* 0x000fea0003800200 */
.L_x_76:
[----:B------:R-:W-:-:S07]  /*2840*/  LOP3.LUT R7, R2, 0x7ffffff0, RZ, 0xc0, !PT ;  /* 0x7ffffff002077812 */ /* 0x000fce00078ec0ff */
.L_x_75:
[----:B------:R-:W-:-:S13]  /*2850*/  LOP3.LUT P0, R6, R2, 0xf, RZ, 0xc0, !PT ;  /* 0x0000000f02067812 */ /* 0x000fda000780c0ff */
[----:B------:R-:W-:Y:S05]  /*2860*/  @!P0 EXIT ;  /* 0x000000000000894d */ /* 0x000fea0003800000 */
[----:B------:R-:W-:Y:S02]  /*2870*/  ISETP.GE.U32.AND P0, PT, R6, 0x8, PT ;  /* 0x000000080600780c */ /* 0x000fe40003f06070 */
[----:B0-----:R-:W-:-:S11]  /*2880*/  LOP3.LUT P1, R18, R2, 0x7, RZ, 0xc0, !PT ;  /* 0x0000000702127812 */ /* 0x001fd6000782c0ff */
[----:B------:R-:W-:Y:S05]  /*2890*/  @!P0 BRA `(.L_x_78) ;  /* 0x0000000000c08947 */ /* 0x000fea0003800000 */
[----:B------:R-:W-:Y:S01]  /*28a0*/  R2UR UR4, R16 ;  /* 0x00000000100472ca */ /* 0x000fe200000e0000 */
[----:B------:R-:W-:Y:S01]  /*28b0*/  IMAD.WIDE.U32 R8, R7, 0x4, R4 ;  /* 0x0000000407087825 */ /* 0x000fe200078e0004 */
[----:B------:R-:W-:Y:S01]  /*28c0*/  R2UR UR5, R17 ;  /* 0x00000000110572ca */ /* 0x000fe200000e0000 */
[----:B------:R-:W0:Y:S08]  /*28d0*/  LDC R6, c[0x0][0x388] ;  /* 0x0000e200ff067b82 */ /* 0x000e300000000800 */
[----:B------:R-:W1:Y:S04]  /*28e0*/  LDC.64 R10, c[0x0][0x380] ;  /* 0x0000e000ff0a7b82 */ /* 0x000e680000000a00 */
[----:B------:R-:W2:Y:S01]  /*28f0*/  LD.E R19, desc[UR4][R8.64] ;  /* 0x0000000408137980 */ /* 0x000ea2000c101900 */
[----:B------:R-:W-:-:S02]  /*2900*/  LOP3.LUT R13, RZ, R7, RZ, 0x33, !PT ;  /* 0x00000007ff0d7212 */ /* 0x000fc400078e33ff */
[----:B------:R-:W-:Y:S02]  /*2910*/  R2UR UR6, R16 ;  /* 0x00000000100672ca */ /* 0x000fe400000e0000 */
[----:B------:R-:W-:Y:S01]  /*2920*/  R2UR UR7, R17 ;  /* 0x00000000110772ca */ /* 0x000fe200000e0000 */
[----:B------:R-:W-:-:S04]  /*2930*/  IMAD.IADD R13, R13, 0x1, R2 ;  /* 0x000000010d0d7824 */ /* 0x000fc800078e0202 */
[----:B0-----:R-:W-:-:S04]  /*2940*/  IMAD R13, R13, R6, R3 ;  /* 0x000000060d0d7224 */ /* 0x001fc800078e0203 */
[----:B-1----:R-:W-:-:S05]  /*2950*/  IMAD.WIDE R12, R13, 0x4, R10 ;  /* 0x000000040d0c7825 */ /* 0x002fca00078e020a */
[----:B--2---:R0:W-:Y:S04]  /*2960*/  STG.E desc[UR4][R12.64], R19 ;  /* 0x000000130c007986 */ /* 0x0041e8000c101904 */
[----:B------:R-:W2:Y:S01]  /*2970*/  LD.E R21, desc[UR6][R8.64+0x4] ;  /* 0x0000040608157980 */ /* 0x000ea2000c101900 */
[----:B------:R-:W-:-:S05]  /*2980*/  IADD3 R23, PT, PT, -R7, -0x2, R2 ;  /* 0xfffffffe07177810 */ /* 0x000fca0007ffe102 */
[----:B------:R-:W-:-:S04]  /*2990*/  IMAD R15, R23, R6, R3 ;  /* 0x00000006170f7224 */ /* 0x000fc800078e0203 */
[----:B------:R-:W-:-:S05]  /*29a0*/  IMAD.WIDE R14, R15, 0x4, R10 ;  /* 0x000000040f0e7825 */ /* 0x000fca00078e020a */
[----:B--2---:R1:W-:Y:S04]  /*29b0*/  STG.E desc[UR4][R14.64], R21 ;  /* 0x000000150e007986 */ /* 0x0043e8000c101904 */
[----:B------:R-:W2:Y:S01]  /*29c0*/  LD.E R25, desc[UR6][R8.64+0x8] ;  /* 0x0000080608197980 */ /* 0x000ea2000c101900 */
[----:B------:R-:W-:-:S04]  /*29d0*/  IMAD R23, R23, R6, -R6 ;  /* 0x0000000617177224 */ /* 0x000fc800078e0a06 */
[----:B0-----:R-:W-:-:S04]  /*29e0*/  IMAD.IADD R13, R23, 0x1, R3 ;  /* 0x00000001170d7824 */ /* 0x001fc800078e0203 */
[----:B------:R-:W-:-:S05]  /*29f0*/  IMAD.WIDE R12, R13, 0x4, R10 ;  /* 0x000000040d0c7825 */ /* 0x000fca00078e020a */
[----:B--2---:R0:W-:Y:S04]  /*2a00*/  STG.E desc[UR4][R12.64], R25 ;  /* 0x000000190c007986 */ /* 0x0041e8000c101904 */
[----:B------:R-:W2:Y:S01]  /*2a10*/  LD.E R19, desc[UR6][R8.64+0xc] ;  /* 0x00000c0608137980 */ /* 0x000ea2000c101900 */
[----:B------:R-:W-:-:S04]  /*2a20*/  IMAD.IADD R23, R23, 0x1, -R6 ;  /* 0x0000000117177824 */ /* 0x000fc800078e0a06 */
[----:B-1----:R-:W-:-:S04]  /*2a30*/  IMAD.IADD R15, R23, 0x1, R3 ;  /* 0x00000001170f7824 */ /* 0x002fc800078e0203 */
[----:B------:R-:W-:-:S05]  /*2a40*/  IMAD.WIDE R14, R15, 0x4, R10 ;  /* 0x000000040f0e7825 */ /* 0x000fca00078e020a */
[----:B--2---:R1:W-:Y:S04]  /*2a50*/  STG.E desc[UR4][R14.64], R19 ;  /* 0x000000130e007986 */ /* 0x0043e8000c101904 */
[----:B------:R-:W2:Y:S01]  /*2a60*/  LD.E R21, desc[UR6][R8.64+0x10] ;  /* 0x0000100608157980 */ /* 0x000ea2000c101900 */
[----:B------:R-:W-:-:S04]  /*2a70*/  IMAD.IADD R23, R23, 0x1, -R6 ;  /* 0x0000000117177824 */ /* 0x000fc800078e0a06 */
        /* <DEDUP_REMOVED lines=14> */
[----:B------:R-:W-:Y:S01]  /*2b60*/  IADD3 R23, PT, PT, R3, -R6, R20 ;  /* 0x8000000603177210 */ /* 0x000fe20007ffe014 */
[----:B------:R-:W-:-:S04]  /*2b70*/  VIADD R7, R7, 0x8 ;  /* 0x0000000807077836 */ /* 0x000fc80000000000 */
[----:B------:R-:W-:-:S05]  /*2b80*/  IMAD.WIDE R10, R23, 0x4, R10 ;  /* 0x00000004170a7825 */ /* 0x000fca00078e020a */
[----:B--2---:R1:W-:Y:S02]  /*2b90*/  STG.E desc[UR4][R10.64], R21 ;  /* 0x000000150a007986 */ /* 0x0043e4000c101904 */
.L_x_78:
[----:B------:R-:W-:Y:S05]  /*2ba0*/  @!P1 EXIT ;  /* 0x000000000000994d */ /* 0x000fea0003800000 */
[----:B------:R-:W-:Y:S02]  /*2bb0*/  ISETP.GE.U32.AND P0, PT, R18, 0x4, PT ;  /* 0x000000041200780c */ /* 0x000fe40003f06070 */
[----:B------:R-:W-:-:S04]  /*2bc0*/  LOP3.LUT R6, R2, 0x3, RZ, 0xc0, !PT ;  /* 0x0000000302067812 */ /* 0x000fc800078ec0ff */
[----:B------:R-:W-:-:S07]  /*2bd0*/  ISETP.NE.AND P1, PT, R6, RZ, PT ;  /* 0x000000ff0600720c */ /* 0x000fce0003f25270 */
[----:B------:R-:W-:Y:S06]  /*2be0*/  @!P0 BRA `(.L_x_79) ;  /* 0x0000000000708947 */ /* 0x000fec0003800000 */
[----:B------:R-:W-:Y:S01]  /*2bf0*/  R2UR UR4, R16 ;  /* 0x00000000100472ca */ /* 0x000fe200000e0000 */
[----:B-1----:R-:W-:Y:S01]  /*2c00*/  IMAD.WIDE.U32 R10, R7, 0x4, R4 ;  /* 0x00000004070a7825 */ /* 0x002fe200078e0004 */
        /* <DEDUP_REMOVED lines=16> */
[----:B------:R-:W3:Y:S01]  /*2d10*/  LD.E R23, desc[UR6][R10.64+0x8] ;  /* 0x000008060a177980 */ /* 0x000ee2000c101900 */
[----:B------:R-:W-:-:S04]  /*2d20*/  IMAD R2, R25, R18, -R18 ;  /* 0x0000001219027224 */ /* 0x000fc800078e0a12 */
[----:B0-----:R-:W-:-:S04]  /*2d30*/  IMAD.IADD R13, R2, 0x1, R3 ;  /* 0x00000001020d7824 */ /* 0x001fc800078e0203 */
[----:B------:R-:W-:-:S05]  /*2d40*/  IMAD.WIDE R12, R13, 0x4, R8 ;  /* 0x000000040d0c7825 */ /* 0x000fca00078e0208 */
[----:B---3--:R2:W-:Y:S04]  /*2d50*/  STG.E desc[UR4][R12.64], R23 ;  /* 0x000000170c007986 */ /* 0x0085e8000c101904 */
[----:B------:R-:W3:Y:S01]  /*2d60*/  LD.E R19, desc[UR6][R10.64+0xc] ;  /* 0x00000c060a137980 */ /* 0x000ee2000c101900 */
[----:B------:R-:W-:Y:S01]  /*2d70*/  IADD3 R25, PT, PT, R3, -R18, R2 ;  /* 0x8000001203197210 */ /* 0x000fe20007ffe002 */
[----:B------:R-:W-:-:S04]  /*2d80*/  VIADD R7, R7, 0x4 ;  /* 0x0000000407077836 */ /* 0x000fc80000000000 */
[----:B------:R-:W-:-:S05]  /*2d90*/  IMAD.WIDE R8, R25, 0x4, R8 ;  /* 0x0000000419087825 */ /* 0x000fca00078e0208 */
[----:B---3--:R2:W-:Y:S02]  /*2da0*/  STG.E desc[UR4][R8.64], R19 ;  /* 0x0000001308007986 */ /* 0x0085e4000c101904 */
.L_x_79:
[----:B------:R-:W-:Y:S05]  /*2db0*/  @!P1 EXIT ;  /* 0x000000000000994d */ /* 0x000fea0003800000 */
[----:B-1----:R-:W0:Y:S01]  /*2dc0*/  LDC R10, c[0x0][0x388] ;  /* 0x0000e200ff0a7b82 */ /* 0x002e220000000800 */
[----:B------:R-:W-:-:S04]  /*2dd0*/  IMAD.WIDE.U32 R4, R7, 0x4, R4 ;  /* 0x0000000407047825 */ /* 0x000fc800078e0004 */
[----:B------:R-:W-:Y:S02]  /*2de0*/  IMAD.IADD R0, R0, 0x1, -R7 ;  /* 0x0000000100007824 */ /* 0x000fe400078e0a07 */
[----:B------:R-:W-:Y:S01]  /*2df0*/  IMAD.MOV.U32 R11, RZ, RZ, R5 ;  /* 0x000000ffff0b7224 */ /* 0x000fe200078e0005 */
[----:B--2---:R-:W1:Y:S01]  /*2e00*/  LDC.64 R8, c[0x0][0x380] ;  /* 0x0000e000ff087b82 */ /* 0x004e620000000a00 */
[----:B------:R-:W-:Y:S02]  /*2e10*/  IMAD.MOV R6, RZ, RZ, -R6 ;  /* 0x000000ffff067224 */ /* 0x000fe400078e0a06 */
[----:B0-----:R-:W-:-:S07]  /*2e20*/  IMAD R7, R0, R10, R3 ;  /* 0x0000000a00077224 */ /* 0x001fce00078e0203 */
.L_x_80:
[----:B------:R-:W-:Y:S01]  /*2e30*/  R2UR UR4, R16 ;  /* 0x00000000100472ca */ /* 0x000fe200000e0000 */
[----:B0-----:R-:W-:Y:S01]  /*2e40*/  IMAD.MOV.U32 R5, RZ, RZ, R11 ;  /* 0x000000ffff057224 */ /* 0x001fe200078e000b */
[----:B------:R-:W-:-:S13]  /*2e50*/  R2UR UR5, R17 ;  /* 0x00000000110572ca */ /* 0x000fda00000e0000 */
[----:B------:R0:W2:Y:S01]  /*2e60*/  LD.E R5, desc[UR4][R4.64] ;  /* 0x0000000404057980 */ /* 0x0000a2000c101900 */
[----:B------:R-:W-:Y:S02]  /*2e70*/  VIADD R6, R6, 0x1 ;  /* 0x0000000106067836 */ /* 0x000fe40000000000 */
[----:B-1----:R-:W-:-:S03]  /*2e80*/  IMAD.WIDE R2, R7, 0x4, R8 ;  /* 0x0000000407027825 */ /* 0x002fc600078e0208 */
[----:B------:R-:W-:Y:S01]  /*2e90*/  ISETP.NE.AND P0, PT, R6, RZ, PT ;  /* 0x000000ff0600720c */ /* 0x000fe20003f05270 */
[----:B------:R-:W-:Y:S01]  /*2ea0*/  IMAD.IADD R7, R7, 0x1, -R10 ;  /* 0x0000000107077824 */ /* 0x000fe200078e0a0a */
[----:B0-----:R-:W-:-:S05]  /*2eb0*/  IADD3 R4, P1, PT, R4, 0x4, RZ ;  /* 0x0000000404047810 */ /* 0x001fca0007f3e0ff */
[----:B------:R-:W-:Y:S01]  /*2ec0*/  IMAD.X R11, RZ, RZ, R11, P1 ;  /* 0x000000ffff0b7224 */ /* 0x000fe200008e060b */
[----:B--2---:R0:W-:Y:S05]  /*2ed0*/  STG.E desc[UR4][R2.64], R5 ;  /* 0x0000000502007986 */ /* 0x0041ea000c101904 */
[----:B------:R-:W-:Y:S05]  /*2ee0*/  @P0 BRA `(.L_x_80) ;  /* 0xfffffffc00d00947 */ /* 0x000fea000383ffff */
[----:B------:R-:W-:Y:S05]  /*2ef0*/  EXIT ;  /* 0x000000000000794d */ /* 0x000fea0003800000 */
.L_x_81:
        /* <DEDUP_REMOVED lines=16> */
.L_x_111:


//--------------------- .text._Z7mov_upKPiii      --------------------------
	.section	.text._Z7mov_upKPiii,"ax",@progbits
	.align	128
        .global         _Z7mov_upKPiii
        .type           _Z7mov_upKPiii,@function
        .size           _Z7mov_upKPiii,(.L_x_112 - _Z7mov_upKPiii)
        .other          _Z7mov_upKPiii,@"STO_CUDA_ENTRY STV_DEFAULT"
_Z7mov_upKPiii:
.text._Z7mov_upKPiii:
        /* <DEDUP_REMOVED lines=12> */
.L_x_82:
        /* <DEDUP_REMOVED lines=18> */
.L_x_85:
        /* <DEDUP_REMOVED lines=56> */
.L_x_84:
        /* <DEDUP_REMOVED lines=32> */
.L_x_87:
        /* <DEDUP_REMOVED lines=21> */
.L_x_88:
        /* <DEDUP_REMOVED lines=8> */
.L_x_86:
[----:B------:R-:W-:Y:S05]  /*0930*/  BSYNC.RECONVERGENT B0 ;  /* 0x0000000000007941 */ /* 0x000fea0003800200 */
.L_x_83:
        /* <DEDUP_REMOVED lines=9> */
.L_x_89:
        /* <DEDUP_REMOVED lines=14> */
.L_x_91:
        /* <DEDUP_REMOVED lines=56> */
.L_x_90:
        /* <DEDUP_REMOVED lines=31> */
.L_x_93:
        /* <DEDUP_REMOVED lines=22> */
.L_x_95:
        /* <DEDUP_REMOVED lines=8> */
.L_x_94:
[----:B------:R-:W-:Y:S05]  /*1200*/  BSYNC.RECONVERGENT B0 ;  /* 0x0000000000007941 */ /* 0x000fea0003800200 */
.L_x_92:
[----:B------:R-:W3:Y:S01]  /*1210*/  S2R R3, SR_TID.X ;  /* 0x0000000000037919 */ /* 0x000ee20000002100 */
[----:B------:R-:W-:Y:S01]  /*1220*/  ISETP.GE.U32.AND P1, PT, R0, 0x7, PT ;  /* 0x000000070000780c */ /* 0x000fe20003f26070 */
[----:B------:R-:W-:Y:S01]  /*1230*/  IMAD.MOV.U32 R8, RZ, RZ, RZ ;  /* 0x000000ffff087224 */ /* 0x000fe200078e00ff */
[----:B012---:R-:W-:Y:S01]  /*1240*/  LOP3.LUT R6, R10, 0x7, RZ, 0xc0, !PT ;  /* 0x000000070a067812 */ /* 0x007fe200078ec0ff */
[----:B------:R-:W-:-:S03]  /*1250*/  IMAD.MOV.U32 R7, RZ, RZ, RZ ;  /* 0x000000ffff077224 */ /* 0x000fc600078e00ff */
[----:B------:R-:W-:-:S07]  /*1260*/  ISETP.NE.AND P0, PT, R6, RZ, PT ;  /* 0x000000ff0600720c */ /* 0x000fce0003f05270 */
[----:B------:R-:W-:Y:S06]  /*1270*/  @!P1 BRA `(.L_x_96) ;  /* 0x0000000400409947 */ /* 0x000fec0003800000 */
[----:B------:R-:W0:Y:S01]  /*1280*/  LDC R9, c[0x0][0x388] ;  /* 0x0000e200ff097b82 */ /* 0x000e220000000800 */
[----:B------:R-:W-:Y:S01]  /*1290*/  LOP3.LUT R8, R10, 0x7ffffff8, RZ, 0xc0, !PT ;  /* 0x7ffffff80a087812 */ /* 0x000fe200078ec0ff */
[----:B------:R-:W-:Y:S01]  /*12a0*/  BSSY.RECONVERGENT B0, `(.L_x_96) ;  /* 0x000004d000007945 */ /* 0x000fe20003800200 */
[----:B------:R-:W-:Y:S02]  /*12b0*/  IMAD.MOV.U32 R7, RZ, RZ, RZ ;  /* 0x000000ffff077224 */ /* 0x000fe400078e00ff */
[----:B---3--:R-:W-:Y:S02]  /*12c0*/  IMAD.MOV.U32 R10, RZ, RZ, R3 ;  /* 0x000000ffff0a7224 */ /* 0x008fe400078e0003 */
[----:B------:R-:W-:Y:S01]  /*12d0*/  IMAD.MOV R11, RZ, RZ, -R8 ;  /* 0x000000ffff0b7224 */ /* 0x000fe200078e0a08 */
[----:B------:R-:W1:Y:S06]  /*12e0*/  LDC.64 R12, c[0x0][0x380] ;  /* 0x0000e000ff0c7b82 */ /* 0x000e6c0000000a00 */
.L_x_97:
[----:B------:R-:W-:Y:S01]  /*12f0*/  R2UR UR4, R18 ;  /* 0x00000000120472ca */ /* 0x000fe200000e0000 */
[----:B-12---:R-:W-:Y:S01]  /*1300*/  IMAD.WIDE R20, R10, 0x4, R12 ;  /* 0x000000040a147825 */ /* 0x006fe200078e020c */
[----:B------:R-:W-:-:S13]  /*1310*/  R2UR UR5, R19 ;  /* 0x00000000130572ca */ /* 0x000fda00000e0000 */
[----:B------:R-:W2:Y:S01]  /*1320*/  LDG.E R27, desc[UR4][R20.64] ;  /* 0x00000004141b7981 */ /* 0x000ea2000c1e1900 */
[----:B------:R-:W-:Y:S01]  /*1330*/  R2UR UR6, R18 ;  /* 0x00000000120672ca */ /* 0x000fe200000e0000 */
[----:B0-----:R-:W-:Y:S01]  /*1340*/  IMAD.WIDE R14, R9, 0x4, R20 ;  /* 0x00000004090e7825 */ /* 0x001fe200078e0214 */
        /* <DEDUP_REMOVED lines=40> */
[----:B-1----:R-:W-:Y:S01]  /*15d0*/  IMAD.WIDE R24, R9, 0x4, R14 ;  /* 0x0000000409187825 */ /* 0x002fe200078e020e */
        /* <DEDUP_REMOVED lines=13> */
[----:B------:R-:W3:Y:S01]  /*16b0*/  LDG.E R23, desc[UR6][R22.64] ;  /* 0x0000000616177981 */ /* 0x000ee2000c1e1900 */
[----:B------:R-:W-:Y:S02]  /*16c0*/  VIADD R11, R11, 0x8 ;  /* 0x000000080b0b7836 */ /* 0x000fe40000000000 */
[----:B------:R-:W-:Y:S02]  /*16d0*/  @P1 VIADD R7, R7, 0x1 ;  /* 0x0000000107071836 */ /* 0x000fe40000000000 */
[----:B------:R-:W-:Y:S01]  /*16e0*/  IMAD R10, R9, 0x8, R10 ;  /* 0x00000008090a7824 */ /* 0x000fe200078e020a */
[----:B------:R-:W-:-:S02]  /*16f0*/  ISETP.NE.AND P1, PT, R11, RZ, PT ;  /* 0x000000ff0b00720c */ /* 0x000fc40003f25270 */
        /* <DEDUP_REMOVED lines=8> */
.L_x_96:
[----:B------:R-:W-:Y:S05]  /*1780*/  @!P0 BRA `(.L_x_98) ;  /* 0x00000004005c8947 */ /* 0x000fea0003800000 */
[----:B------:R-:W0:Y:S01]  /*1790*/  LDCU UR4, c[0x0][0x38c] ;  /* 0x00007180ff0477ac */ /* 0x000e220008000800 */
[----:B------:R-:W-:Y:S01]  /*17a0*/  ISETP.GE.U32.AND P0, PT, R6, 0x4, PT ;  /* 0x000000040600780c */ /* 0x000fe20003f06070 */
[----:B0-----:R-:W-:-:S04]  /*17b0*/  ULOP3.LUT UR5, UR4, 0x3, URZ, 0xc0, !UPT ;  /* 0x0000000304057892 */ /* 0x001fc8000f8ec0ff */
[----:B------:R-:W-:-:S08]  /*17c0*/  UISETP.NE.AND UP0, UPT, UR5, URZ, UPT ;  /* 0x000000ff0500728c */ /* 0x000fd0000bf05270 */
[----:B------:R-:W-:Y:S05]  /*17d0*/  @!P0 BRA `(.L_x_99) ;  /* 0x0000000000a08947 */ /* 0x000fea0003800000 */
[----:B------:R-:W3:Y:S01]  /*17e0*/  LDC R9, c[0x0][0x388] ;  /* 0x0000e200ff097b82 */ /* 0x000ee20000000800 */
[----:B------:R-:W-:Y:S02]  /*17f0*/  R2UR UR6, R18 ;  /* 0x00000000120672ca */ /* 0x000fe400000e0000 */
[----:B------:R-:W-:-:S05]  /*1800*/  R2UR UR7, R19 ;  /* 0x00000000130772ca */ /* 0x000fca00000e0000 */
[----:B------:R-:W0:Y:S01]  /*1810*/  LDC.64 R12, c[0x0][0x380] ;  /* 0x0000e000ff0c7b82 */ /* 0x000e220000000a00 */
[----:B---3--:R-:W-:-:S04]  /*1820*/  IMAD R11, R8, R9, R3 ;  /* 0x00000009080b7224 */ /* 0x008fc800078e0203 */
[----:B0-----:R-:W-:-:S05]  /*1830*/  IMAD.WIDE R12, R11, 0x4, R12 ;  /* 0x000000040b0c7825 */ /* 0x001fca00078e020c */
[----:B--2---:R-:W2:Y:S01]  /*1840*/  LDG.E R23, desc[UR6][R12.64] ;  /* 0x000000060c177981 */ /* 0x004ea2000c1e1900 */
        /* <DEDUP_REMOVED lines=33> */
.L_x_99:
[----:B------:R-:W-:Y:S05]  /*1a60*/  BRA.U !UP0, `(.L_x_98) ;  /* 0x0000000108a47547 */ /* 0x000fea000b800000 */
[----:B------:R-:W-:Y:S02]  /*1a70*/  UISETP.NE.AND UP0, UPT, UR5, 0x1, UPT ;  /* 0x000000010500788c */ /* 0x000fe4000bf05270 */
[----:B------:R-:W-:-:S04]  /*1a80*/  ULOP3.LUT UR4, UR4, 0x1, URZ, 0xc0, !UPT ;  /* 0x0000000104047892 */ /* 0x000fc8000f8ec0ff */
[----:B------:R-:W-:-:S03]  /*1a90*/  UISETP.NE.U32.AND UP1, UPT, UR4, 0x1, UPT ;  /* 0x000000010400788c */ /* 0x000fc6000bf25070 */
[----:B------:R-:W-:Y:S08]  /*1aa0*/  BRA.U !UP0, `(.L_x_100) ;  /* 0x0000000108607547 */ /* 0x000ff0000b800000 */
[----:B-12---:R-:W3:Y:S01]  /*1ab0*/  LDC R21, c[0x0][0x388] ;  /* 0x0000e200ff157b82 */ /* 0x006ee20000000800 */
[----:B------:R-:W-:Y:S02]  /*1ac0*/  R2UR UR4, R18 ;  /* 0x00000000120472ca */ /* 0x000fe400000e0000 */
[----:B------:R-:W-:-:S05]  /*1ad0*/  R2UR UR5, R19 ;  /* 0x00000000130572ca */ /* 0x000fca00000e0000 */
[----:B------:R-:W0:Y:S01]  /*1ae0*/  LDC.64 R10, c[0x0][0x380] ;  /* 0x0000e000ff0a7b82 */ /* 0x000e220000000a00 */
[----:B---3--:R-:W-:-:S04]  /*1af0*/  IMAD R13, R8, R21, R3 ;  /* 0x00000015080d7224 */ /* 0x008fc800078e0203 */
[----:B0-----:R-:W-:-:S05]  /*1b00*/  IMAD.WIDE R12, R13, 0x4, R10 ;  /* 0x000000040d0c7825 */ /* 0x001fca00078e020a */
        /* <DEDUP_REMOVED lines=18> */
.L_x_100:
[----:B------:R-:W-:Y:S05]  /*1c30*/  BRA.U UP1, `(.L_x_98) ;  /* 0x0000000101307547 */ /* 0x000fea000b800000 */
[----:B01----:R-:W0:Y:S01]  /*1c40*/  LDC.64 R10, c[0x0][0x380] ;  /* 0x0000e000ff0a7b82 */ /* 0x003e220000000a00 */
[----:B------:R-:W3:Y:S01]  /*1c50*/  LDCU UR4, c[0x0][0x388] ;  /* 0x00007100ff0477ac */ /* 0x000ee20008000800 */
[----:B------:R-:W-:Y:S02]  /*1c60*/  R2UR UR6, R18 ;  /* 0x00000000120672ca */ /* 0x000fe400000e0000 */
[----:B------:R-:W-:Y:S01]  /*1c70*/  R2UR UR7, R19 ;  /* 0x00000000130772ca */ /* 0x000fe200000e0000 */
[----:B---3--:R-:W-:-:S04]  /*1c80*/  IMAD R9, R8, UR4, R3 ;  /* 0x0000000408097c24 */ /* 0x008fc8000f8e0203 */
[----:B0-----:R-:W-:-:S08]  /*1c90*/  IMAD.WIDE R8, R9, 0x4, R10 ;  /* 0x0000000409087825 */ /* 0x001fd000078e020a */
[----:B------:R-:W3:Y:S02]  /*1ca0*/  LDG.E R9, desc[UR6][R8.64] ;  /* 0x0000000608097981 */ /* 0x000ee4000c1e1900 */
[----:B---3--:R-:W-:-:S13]  /*1cb0*/  ISETP.NE.AND P0, PT, R9, RZ, PT ;  /* 0x000000ff0900720c */ /* 0x008fda0003f05270 */
[----:B------:R-:W-:Y:S01]  /*1cc0*/  @P0 R2UR UR4, R18 ;  /* 0x00000000120402ca */ /* 0x000fe200000e0000 */
[----:B------:R-:W-:Y:S01]  /*1cd0*/  @P0 IMAD.WIDE R10, R7, 0x4, R16 ;  /* 0x00000004070a0825 */ /* 0x000fe200078e0210 */
[----:B------:R-:W-:-:S13]  /*1ce0*/  @P0 R2UR UR5, R19 ;  /* 0x00000000130502ca */ /* 0x000fda00000e0000 */
[----:B------:R4:W-:Y:S02]  /*1cf0*/  @P0 ST.E desc[UR4][R10.64], R9 ;  /* 0x000000090a000985 */ /* 0x0009e4000c101904 */
.L_x_98:
[----:B------:R-:W2:Y:S01]  /*1d00*/  LDC R7, c[0x0][0x38c] ;  /* 0x0000e300ff077b82 */ /* 0x000ea20000000800 */
[----:B------:R-:W-:Y:S01]  /*1d10*/  BSSY.RECONVERGENT B0, `(.L_x_101) ;  /* 0x0000017000007945 */ /* 0x000fe20003800200 */
[----:B01----:R-:W-:-:S07]  /*1d20*/  CS2R R12, SRZ ;  /* 0x00000000000c7805 */ /* 0x003fce000001ff00 */
.L_x_102:
[----:B------:R-:W-:Y:S01]  /*1d30*/  R2UR UR4, R18 ;  /* 0x00000000120472ca */ /* 0x000fe200000e0000 */
[----:B----4-:R-:W-:Y:S01]  /*1d40*/  IMAD.WIDE R8, R12, 0x4, R16 ;  /* 0x000000040c087825 */ /* 0x010fe200078e0210 */
[C---:B------:R-:W-:Y:S02]  /*1d50*/  R2UR UR5, R19.reuse ;  /* 0x00000000130572ca */ /* 0x040fe400000e0000 */
[----:B------:R-:W-:Y:S02]  /*1d60*/  R2UR UR6, R18 ;  /* 0x00000000120672ca */ /* 0x000fe400000e0000 */
[----:B------:R-:W-:-:S09]  /*1d70*/  R2UR UR7, R19 ;  /* 0x00000000130772ca */ /* 0x000fd200000e0000 */
[----:B--2---:R-:W2:Y:S04]  /*1d80*/  LD.E R21, desc[UR4][R8.64] ;  /* 0x0000000408157980 */ /* 0x004ea8000c101900 */
        /* <DEDUP_REMOVED lines=13> */
[----:B------:R-:W-:-:S13]  /*1e60*/  ISETP.GE.AND P0, PT, R12, R7, PT ;  /* 0x000000070c00720c */ /* 0x000fda0003f06270 */
[----:B0-----:R-:W-:Y:S05]  /*1e70*/  @!P0 BRA `(.L_x_102) ;  /* 0xfffffffc00ac8947 */ /* 0x001fea000383ffff */
[----:B------:R-:W-:Y:S05]  /*1e80*/  BSYNC.RECONVERGENT B0 ;  /* 0x0000000000007941 */ /* 0x000fea0003800200 */
.L_x_101:
[----:B------:R-:W-:Y:S01]  /*1e90*/  ISETP.GE.U32.AND P1, PT, R0, 0xf, PT ;  /* 0x0000000f0000780c */ /* 0x000fe20003f26070 */
[----:B------:R-:W-:Y:S01]  /*1ea0*/  IMAD.MOV.U32 R0, RZ, RZ, RZ ;  /* 0x000000ffff007224 */ /* 0x000fe200078e00ff */
[----:B------:R-:W-:-:S11]  /*1eb0*/  ISETP.NE.AND P0, PT, R2, RZ, PT ;  /* 0x000000ff0200720c */ /* 0x000fd60003f05270 */
[----:B------:R-:W-:Y:S05]  /*1ec0*/  @!P1 BRA `(.L_x_103) ;  /* 0x00000004000c9947 */ /* 0x000fea0003800000 */
[----:B------:R-:W0:Y:S01]  /*1ed0*/  LDC R12, c[0x0][0x388] ;  /* 0x0000e200ff0c7b82 */ /* 0x000e220000000800 */
[----:B------:R-:W-:Y:S01]  /*1ee0*/  IADD3 R10, P1, PT, R4, 0x20, RZ ;  /* 0x00000020040a7810 */ /* 0x000fe20007f3e0ff */
[----:B------:R-:W-:Y:S01]  /*1ef0*/  BSSY.RECONVERGENT B0, `(.L_x_103) ;  /* 0x0000040000007945 */ /* 0x000fe20003800200 */
[----:B------:R-:W-:Y:S01]  /*1f00*/  LOP3.LUT R0, R7, 0x7ffffff0, RZ, 0xc0, !PT ;  /* 0x7ffffff007007812 */ /* 0x000fe200078ec0ff */
[----:B---3--:R-:W-:Y:S02]  /*1f10*/  IMAD.MOV.U32 R13, RZ, RZ, R3 ;  /* 0x000000ffff0d7224 */ /* 0x008fe400078e0003 */
[----:B------:R-:W-:Y:S02]  /*1f20*/  IMAD.X R11, RZ, RZ, R5, P1 ;  /* 0x000000ffff0b7224 */ /* 0x000fe400008e0605 */
[----:B------:R-:W1:Y:S01]  /*1f30*/  LDC.64 R8, c[0x0][0x380] ;  /* 0x0000e000ff087b82 */ /* 0x000e620000000a00 */
[----:B------:R-:W-:-:S07]  /*1f40*/  IMAD.MOV R14, RZ, RZ, -R0 ;  /* 0x000000ffff0e7224 */ /* 0x000fce00078e0a00 */
.L_x_104:
[----:B------:R-:W-:Y:S02]  /*1f50*/  R2UR UR4, R18 ;  /* 0x00000000120472ca */ /* 0x000fe400000e0000 */
[----:B------:R-:W-:-:S13]  /*1f60*/  R2UR UR5, R19 ;  /* 0x00000000130572ca */ /* 0x000fda00000e0000 */
[----:B---3--:R-:W2:Y:S01]  /*1f70*/  LD.E R15, desc[UR4][R10.64+-0x20] ;  /* 0xffffe0040a0f7980 */ /* 0x008ea2000c101900 */
[----:B------:R-:W-:Y:S01]  /*1f80*/  R2UR UR6, R18 ;  /* 0x00000000120672ca */ /* 0x000fe200000e0000 */
[----:B-1----:R-:W-:Y:S01]  /*1f90*/  IMAD.WIDE R16, R13, 0x4, R8 ;  /* 0x000000040d107825 */ /* 0x002fe200078e0208 */
[----:B------:R-:W-:-:S04]  /*1fa0*/  R2UR UR7, R19 ;  /* 0x00000000130772ca */ /* 0x000fc800000e0000 */
[----:B--2---:R1:W-:Y:S09]  /*1fb0*/  STG.E desc[UR4][R16.64], R15 ;  /* 0x0000000f10007986 */ /* 0x0043f2000c101904 */
[----:B------:R-:W2:Y:S01]  /*1fc0*/  LD.E R25, desc[UR6][R10.64+-0x1c] ;  /* 0xffffe4060a197980 */ /* 0x000ea2000c101900 */
[----:B0-----:R-:W-:-:S05]  /*1fd0*/  IMAD.WIDE R20, R12, 0x4, R16 ;  /* 0x000000040c147825 */ /* 0x001fca00078e0210 */
[----:B--2---:R0:W-:Y:S04]  /*1fe0*/  STG.E desc[UR4][R20.64], R25 ;  /* 0x0000001914007986 */ /* 0x0041e8000c101904 */
[----:B------:R-:W2:Y:S01]  /*1ff0*/  LD.E R27, desc[UR6][R10.64+-0x18] ;  /* 0xffffe8060a1b7980 */ /* 0x000ea2000c101900 */
[----:B------:R-:W-:-:S05]  /*2000*/  IMAD.WIDE R22, R12, 0x4, R20 ;  /* 0x000000040c167825 */ /* 0x000fca00078e0214 */
[----:B--2---:R2:W-:Y:S04]  /*2010*/  STG.E desc[UR4][R22.64], R27 ;  /* 0x0000001b16007986 */ /* 0x0045e8000c101904 */
[----:B-1----:R-:W3:Y:S01]  /*2020*/  LD.E R15, desc[UR6][R10.64+-0x14] ;  /* 0xffffec060a0f7980 */ /* 0x002ee2000c101900 */
[----:B------:R-:W-:-:S05]  /*2030*/  IMAD.WIDE R16, R12, 0x4, R22 ;  /* 0x000000040c107825 */ /* 0x000fca00078e0216 */
[----:B---3--:R1:W-:Y:S04]  /*2040*/  STG.E desc[UR4][R16.64], R15 ;  /* 0x0000000f10007986 */ /* 0x0083e8000c101904 */
[----:B0-----:R-:W3:Y:S01]  /*2050*/  LD.E R25, desc[UR6][R10.64+-0x10] ;  /* 0xfffff0060a197980 */ /* 0x001ee2000c101900 */
[----:B------:R-:W-:-:S05]  /*2060*/  IMAD.WIDE R20, R12, 0x4, R16 ;  /* 0x000000040c147825 */ /* 0x000fca00078e0210 */
[----:B---3--:R0:W-:Y:S04]  /*2070*/  STG.E desc[UR4][R20.64], R25 ;  /* 0x0000001914007986 */ /* 0x0081e8000c101904 */
[----:B--2---:R-:W2:Y:S01]  /*2080*/  LD.E R27, desc[UR6][R10.64+-0xc] ;  /* 0xfffff4060a1b7980 */ /* 0x004ea2000c101900 */
        /* <DEDUP_REMOVED lines=27> */
[----:B------:R-:W-:-:S04]  /*2240*/  IMAD.WIDE R22, R12, 0x4, R20 ;  /* 0x000000040c167825 */ /* 0x000fc800078e0214 */
[----:B------:R-:W-:-:S05]  /*2250*/  VIADD R14, R14, 0x10 ;  /* 0x000000100e0e7836 */ /* 0x000fca0000000000 */
[----:B------:R-:W-:Y:S01]  /*2260*/  ISETP.NE.AND P1, PT, R14, RZ, PT ;  /* 0x000000ff0e00720c */ /* 0x000fe20003f25270 */
[----:B--2---:R3:W-:Y:S04]  /*2270*/  STG.E desc[UR4][R22.64], R27 ;  /* 0x0000001b16007986 */ /* 0x0047e8000c101904 */
[----:B-1----:R0:W2:Y:S01]  /*2280*/  LD.E R15, desc[UR6][R10.64+0x1c] ;  /* 0x00001c060a0f7980 */ /* 0x0020a2000c101900 */
[----:B------:R-:W-:-:S04]  /*2290*/  IMAD.WIDE R16, R12, 0x4, R22 ;  /* 0x000000040c107825 */ /* 0x000fc800078e0216 */
[----:B------:R-:W-:Y:S01]  /*22a0*/  IMAD R13, R12, 0x10, R13 ;  /* 0x000000100c0d7824 */ /* 0x000fe200078e020d */
[----:B0-----:R-:W-:-:S05]  /*22b0*/  IADD3 R10, P2, PT, R10, 0x40, RZ ;  /* 0x000000400a0a7810 */ /* 0x001fca0007f5e0ff */
[----:B------:R-:W-:Y:S01]  /*22c0*/  IMAD.X R11, RZ, RZ, R11, P2 ;  /* 0x000000ffff0b7224 */ /* 0x000fe200010e060b */
[----:B--2---:R3:W-:Y:S01]  /*22d0*/  STG.E desc[UR4][R16.64], R15 ;  /* 0x0000000f10007986 */ /* 0x0047e2000c101904 */
[----:B------:R-:W-:Y:S06]  /*22e0*/  @P1 BRA `(.L_x_104) ;  /* 0xfffffffc00181947 */ /* 0x000fec000383ffff */
[----:B------:R-:W-:Y:S05]  /*22f0*/  BSYNC.RECONVERGENT B0 ;  /* 0x0000000000007941 */ /* 0x000fea0003800200 */
.L_x_103:
[----:B------:R-:W-:Y:S05]  /*2300*/  @!P0 EXIT ;  /* 0x000000000000894d */ /* 0x000fea0003800000 */
[----:B------:R-:W-:Y:S02]  /*2310*/  ISETP.GE.U32.AND P0, PT, R2, 0x8, PT ;  /* 0x000000080200780c */ /* 0x000fe40003f06070 */
[----:B------:R-:W-:-:S11]  /*2320*/  ISETP.NE.AND P1, PT, R6, RZ, PT ;  /* 0x000000ff0600720c */ /* 0x000fd60003f25270 */
[----:B------:R-:W-:Y:S05]  /*2330*/  @!P0 BRA `(.L_x_105) ;  /* 0x0000000000848947 */ /* 0x000fea0003800000 */
[----:B------:R-:W-:Y:S01]  /*2340*/  R2UR UR4, R18 ;  /* 0x00000000120472ca */ /* 0x000fe200000e0000 */
[----:B------:R-:W-:Y:S01]  /*2350*/  IMAD.WIDE.U32 R8, R0, 0x4, R4 ;  /* 0x0000000400087825 */ /* 0x000fe200078e0004 */
[----:B------:R-:W-:Y:S01]  /*2360*/  R2UR UR5, R19 ;  /* 0x00000000130572ca */ /* 0x000fe200000e0000 */
[----:B------:R-:W0:Y:S08]  /*2370*/  LDC R2, c[0x0][0x388] ;  /* 0x0000e200ff027b82 */ /* 0x000e300000000800 */
[----:B------:R-:W1:Y:S04]  /*2380*/  LDC.64 R10, c[0x0][0x380] ;  /* 0x0000e000ff0a7b82 */ /* 0x000e680000000a00 */
[----:B---3--:R-:W2:Y:S01]  /*2390*/  LD.E R17, desc[UR4][R8.64] ;  /* 0x0000000408117980 */ /* 0x008ea2000c101900 */
[----:B------:R-:W-:-:S02]  /*23a0*/  R2UR UR6, R18 ;  /* 0x00000000120672ca */ /* 0x000fc400000e0000 */
[----:B------:R-:W-:Y:S01]  /*23b0*/  R2UR UR7, R19 ;  /* 0x00000000130772ca */ /* 0x000fe200000e0000 */
[----:B0-----:R-:W-:-:S04]  /*23c0*/  IMAD R13, R0, R2, R3 ;  /* 0x00000002000d7224 */ /* 0x001fc800078e0203 */
[----:B-1----:R-:W-:-:S05]  /*23d0*/  IMAD.WIDE R10, R13, 0x4, R10 ;  /* 0x000000040d0a7825 */ /* 0x002fca00078e020a */
[----:B--2---:R0:W-:Y:S04]  /*23e0*/  STG.E desc[UR4][R10.64], R17 ;  /* 0x000000110a007986 */ /* 0x0041e8000c101904 */
[----:B------:R-:W2:Y:S01]  /*23f0*/  LD.E R21, desc[UR6][R8.64+0x4] ;  /* 0x0000040608157980 */ /* 0x000ea2000c101900 */
[----:B------:R-:W-:-:S05]  /*2400*/  IMAD.WIDE R12, R2, 0x4, R10 ;  /* 0x00000004020c7825 */ /* 0x000fca00078e020a */
[----:B--2---:R1:W-:Y:S04]  /*2410*/  STG.E desc[UR4][R12.64], R21 ;  /* 0x000000150c007986 */ /* 0x0043e8000c101904 */
[----:B------:R-:W2:Y:S01]  /*2420*/  LD.E R23, desc[UR6][R8.64+0x8] ;  /* 0x0000080608177980 */ /* 0x000ea2000c101900 */
[----:B------:R-:W-:-:S05]  /*2430*/  IMAD.WIDE R14, R2, 0x4, R12 ;  /* 0x00000004020e7825 */ /* 0x000fca00078e020c */
[----:B--2---:R2:W-:Y:S04]  /*2440*/  STG.E desc[UR4][R14.64], R23 ;  /* 0x000000170e007986 */ /* 0x0045e8000c101904 */
[----:B0-----:R-:W3:Y:S01]  /*2450*/  LD.E R17, desc[UR6][R8.64+0xc] ;  /* 0x00000c0608117980 */ /* 0x001ee2000c101900 */
[----:B------:R-:W-:-:S05]  /*2460*/  IMAD.WIDE R10, R2, 0x4, R14 ;  /* 0x00000004020a7825 */ /* 0x000fca00078e020e */
[----:B---3--:R0:W-:Y:S04]  /*2470*/  STG.E desc[UR4][R10.64], R17 ;  /* 0x000000110a007986 */ /* 0x0081e8000c101904 */
[----:B-1----:R-:W3:Y:S01]  /*2480*/  LD.E R21, desc[UR6][R8.64+0x10] ;  /* 0x0000100608157980 */ /* 0x002ee2000c101900 */
[----:B------:R-:W-:-:S05]  /*2490*/  IMAD.WIDE R12, R2, 0x4, R10 ;  /* 0x00000004020c7825 */ /* 0x000fca00078e020a */
[----:B---3--:R1:W-:Y:S04]  /*24a0*/  STG.E desc[UR4][R12.64], R21 ;  /* 0x000000150c007986 */ /* 0x0083e8000c101904 */
[----:B--2---:R-:W2:Y:S01]  /*24b0*/  LD.E R23, desc[UR6][R8.64+0x14] ;  /* 0x0000140608177980 */ /* 0x004ea2000c101900 */
[----:B------:R-:W-:-:S05]  /*24c0*/  IMAD.WIDE R14, R2, 0x4, R12 ;  /* 0x00000004020e7825 */ /* 0x000fca00078e020c */
[----:B--2---:R2:W-:Y:S04]  /*24d0*/  STG.E desc[UR4][R14.64], R23 ;  /* 0x000000170e007986 */ /* 0x0045e8000c101904 */
[----:B0-----:R-:W3:Y:S01]  /*24e0*/  LD.E R17, desc[UR6][R8.64+0x18] ;  /* 0x0000180608117980 */ /* 0x001ee2000c101900 */
[----:B------:R-:W-:-:S05]  /*24f0*/  IMAD.WIDE R10, R2, 0x4, R14 ;  /* 0x00000004020a7825 */ /* 0x000fca00078e020e */
[----:B---3--:R2:W-:Y:S04]  /*2500*/  STG.E desc[UR4][R10.64], R17 ;  /* 0x000000110a007986 */ /* 0x0085e8000c101904 */
[----:B-1----:R-:W3:Y:S01]  /*2510*/  LD.E R21, desc[UR6][R8.64+0x1c] ;  /* 0x00001c0608157980 */ /* 0x002ee2000c101900 */
[----:B------:R-:W-:-:S04]  /*2520*/  IMAD.WIDE R12, R2, 0x4, R10 ;  /* 0x00000004020c7825 */ /* 0x000fc800078e020a */
[----:B------:R-:W-:Y:S01]  /*2530*/  VIADD R0, R0, 0x8 ;  /* 0x0000000800007836 */ /* 0x000fe20000000000 */
[----:B---3--:R2:W-:Y:S06]  /*2540*/  STG.E desc[UR4][R12.64], R21 ;  /* 0x000000150c007986 */ /* 0x0085ec000c101904 */
.L_x_105:
        /* <DEDUP_REMOVED lines=8> */
[----:B---3--:R-:W0:Y:S08]  /*25d0*/  LDC R25, c[0x0][0x388] ;  /* 0x0000e200ff197b82 */ /* 0x008e300000000800 */
[----:B--2---:R-:W1:Y:S04]  /*25e0*/  LDC.64 R10, c[0x0][0x380] ;  /* 0x0000e000ff0a7b82 */ /* 0x004e680000000a00 */
[----:B------:R-:W2:Y:S01]  /*25f0*/  LD.E R17, desc[UR4][R8.64] ;  /* 0x0000000408117980 */ /* 0x000ea2000c101900 */
        /* <DEDUP_REMOVED lines=11> */
[----:B0-----:R-:W2:Y:S01]  /*26b0*/  LD.E R17, desc[UR6][R8.64+0xc] ;  /* 0x00000c0608117980 */ /* 0x001ea2000c101900 */
[----:B------:R-:W-:-:S04]  /*26c0*/  IMAD.WIDE R10, R25, 0x4, R14 ;  /* 0x00000004190a7825 */ /* 0x000fc800078e020e */
[----:B------:R-:W-:Y:S01]  /*26d0*/  VIADD R0, R0, 0x4 ;  /* 0x0000000400007836 */ /* 0x000fe20000000000 */
[----:B--2---:R1:W-:Y:S06]  /*26e0*/  STG.E desc[UR4][R10.64], R17 ;  /* 0x000000110a007986 */ /* 0x0043ec000c101904 */
.L_x_106:
[----:B------:R-:W-:Y:S05]  /*26f0*/  @!P1 EXIT ;  /* 0x000000000000994d */ /* 0x000fea0003800000 */
[----:B------:R-:W3:Y:S01]  /*2700*/  LDC R6, c[0x0][0x388] ;  /* 0x0000e200ff067b82 */ /* 0x000ee20000000800 */
[----:B------:R-:W-:-:S04]  /*2710*/  IMAD.WIDE.U32 R4, R0, 0x4, R4 ;  /* 0x0000000400047825 */ /* 0x000fc800078e0004 */
[----:B-12---:R-:W-:Y:S02]  /*2720*/  IMAD.MOV.U32 R13, RZ, RZ, R5 ;  /* 0x000000ffff0d7224 */ /* 0x006fe400078e0005 */
[----:B------:R-:W-:Y:S01]  /*2730*/  IMAD.MOV R7, RZ, RZ, -R7 ;  /* 0x000000ffff077224 */ /* 0x000fe200078e0a07 */
[----:B------:R-:W0:Y:S01]  /*2740*/  LDC.64 R8, c[0x0][0x380] ;  /* 0x0000e000ff087b82 */ /* 0x000e220000000a00 */
[----:B---3--:R-:W-:-:S07]  /*2750*/  IMAD R11, R0, R6, R3 ;  /* 0x00000006000b7224 */ /* 0x008fce00078e0203 */
.L_x_107:
[----:B------:R-:W-:Y:S01]  /*2760*/  R2UR UR4, R18 ;  /* 0x00000000120472ca */ /* 0x000fe200000e0000 */
[----:B-1----:R-:W-:Y:S01]  /*2770*/  IMAD.MOV.U32 R5, RZ, RZ, R13 ;  /* 0x000000ffff057224 */ /* 0x002fe200078e000d */
[----:B------:R-:W-:-:S13]  /*2780*/  R2UR UR5, R19 ;  /* 0x00000000130572ca */ /* 0x000fda00000e0000 */
[----:B------:R1:W2:Y:S01]  /*2790*/  LD.E R5, desc[UR4][R4.64] ;  /* 0x0000000404057980 */ /* 0x0002a2000c101900 */
[----:B------:R-:W-:Y:S02]  /*27a0*/  VIADD R7, R7, 0x1 ;  /* 0x0000000107077836 */ /* 0x000fe40000000000 */
[----:B0-----:R-:W-:-:S03]  /*27b0*/  IMAD.WIDE R2, R11, 0x4, R8 ;  /* 0x000000040b027825 */ /* 0x001fc600078e0208 */
[----:B------:R-:W-:Y:S01]  /*27c0*/  ISETP.NE.AND P0, PT, R7, RZ, PT ;  /* 0x000000ff0700720c */ /* 0x000fe20003f05270 */
[----:B------:R-:W-:Y:S01]  /*27d0*/  IMAD.IADD R11, R11, 0x1, R6 ;  /* 0x000000010b0b7824 */ /* 0x000fe200078e0206 */
[----:B-1----:R-:W-:-:S05]  /*27e0*/  IADD3 R4, P1, PT, R4, 0x4, RZ ;  /* 0x0000000404047810 */ /* 0x002fca0007f3e0ff */
[----:B------:R-:W-:Y:S01]  /*27f0*/  IMAD.X R13, RZ, RZ, R13, P1 ;  /* 0x000000ffff0d7224 */ /* 0x000fe200008e060d */
[----:B--2---:R1:W-:Y:S05]  /*2800*/  STG.E desc[UR4][R2.64], R5 ;  /* 0x0000000502007986 */ /* 0x0043ea000c101904 */
[----:B------:R-:W-:Y:S05]  /*2810*/  @P0 BRA `(.L_x_107) ;  /* 0xfffffffc00d00947 */ /* 0x000fea000383ffff */
[----:B------:R-:W-:Y:S05]  /*2820*/  EXIT ;  /* 0x000000000000794d */ /* 0x000fea0003800000 */
.L_x_108:
        /* <DEDUP_REMOVED lines=13> */
.L_x_112:


//--------------------- .nv.shared.reserved.0     --------------------------
	.section	.nv.shared.reserved.0,"aw",@nobits
	.weak		__nv_reservedSMEM_offset_0_alias
	.size		__nv_reservedSMEM_offset_0_alias, 0, 64
	.other		__nv_reservedSMEM_offset_0_alias,@"STO_CUDA_RESERVED_SHARED STV_DEFAULT"
__nv_reservedSMEM_offset_0_alias:
	.zero		0
	.zero		64


//--------------------- .nv.constant0._Z10mov_rightKPiii --------------------------
	.section	.nv.constant0._Z10mov_rightKPiii,"a",@progbits
	.sectionflags	@""
	.align	4
.nv.constant0._Z10mov_rightKPiii:
	.zero		912


//--------------------- .nv.constant0._Z9mov_leftKPiii --------------------------
	.section	.nv.constant0._Z9mov_leftKPiii,"a",@progbits
	.sectionflags	@""
	.align	4
.nv.constant0._Z9mov_leftKPiii:
	.zero		912


//--------------------- .nv.constant0._Z9mov_downKPiii --------------------------
	.section	.nv.constant0._Z9mov_downKPiii,"a",@progbits
	.sectionflags	@""
	.align	4
.nv.constant0._Z9mov_downKPiii:
	.zero		912


//--------------------- .nv.constant0._Z7mov_upKPiii --------------------------
	.section	.nv.constant0._Z7mov_upKPiii,"a",@progbits
	.sectionflags	@""
	.align	4
.nv.constant0._Z7mov_upKPiii:
	.zero		912


//--------------------- SYMBOLS --------------------------

	.type		.nv.reservedSmem.offset0,@object
	.size		.nv.reservedSmem.offset0,0x4
	.type		malloc,@function
